//
// Generated by NVIDIA NVVM Compiler
//
// Compiler Build ID: CL-36424714
// Cuda compilation tools, release 13.0, V13.0.88
// Based on NVVM 20.0.0
//

.version 9.0
.target sm_100
.address_size 64

	// .globl	_Z5sobelPhS_jjj
.const .align 4 .b8 mask[200] = {255, 255, 255, 255, 252, 255, 255, 255, 250, 255, 255, 255, 252, 255, 255, 255, 255, 255, 255, 255, 254, 255, 255, 255, 248, 255, 255, 255, 244, 255, 255, 255, 248, 255, 255, 255, 254, 255, 255, 255, 0, 0, 0, 0, 0, 0, 0, 0, 0, 0, 0, 0, 0, 0, 0, 0, 0, 0, 0, 0, 2, 0, 0, 0, 8, 0, 0, 0, 12, 0, 0, 0, 8, 0, 0, 0, 2, 0, 0, 0, 1, 0, 0, 0, 4, 0, 0, 0, 6, 0, 0, 0, 4, 0, 0, 0, 1, 0, 0, 0, 255, 255, 255, 255, 254, 255, 255, 255, 0, 0, 0, 0, 2, 0, 0, 0, 1, 0, 0, 0, 252, 255, 255, 255, 248, 255, 255, 255, 0, 0, 0, 0, 8, 0, 0, 0, 4, 0, 0, 0, 250, 255, 255, 255, 244, 255, 255, 255, 0, 0, 0, 0, 12, 0, 0, 0, 6, 0, 0, 0, 252, 255, 255, 255, 248, 255, 255, 255, 0, 0, 0, 0, 8, 0, 0, 0, 4, 0, 0, 0, 255, 255, 255, 255, 254, 255, 255, 255, 0, 0, 0, 0, 2, 0, 0, 0, 1};
// _ZZ5sobelPhS_jjjE4sm_s has been demoted

.visible .entry _Z5sobelPhS_jjj(
	.param .u64 .ptr .align 1 _Z5sobelPhS_jjj_param_0,
	.param .u64 .ptr .align 1 _Z5sobelPhS_jjj_param_1,
	.param .u32 _Z5sobelPhS_jjj_param_2,
	.param .u32 _Z5sobelPhS_jjj_param_3,
	.param .u32 _Z5sobelPhS_jjj_param_4
)
{
	.reg .pred 	%p<215>;
	.reg .b16 	%rs<124>;
	.reg .b32 	%r<345>;
	.reg .b32 	%f<552>;
	.reg .b64 	%rd<66>;
	// demoted variable
	.shared .align 1 .b8 _ZZ5sobelPhS_jjjE4sm_s[40000];
	ld.param.u64 	%rd3, [_Z5sobelPhS_jjj_param_0];
	ld.param.u32 	%r61, [_Z5sobelPhS_jjj_param_2];
	ld.param.u32 	%r62, [_Z5sobelPhS_jjj_param_3];
	cvta.to.global.u64 	%rd1, %rd3;
	mov.u32 	%r1, %tid.x;
	mov.u32 	%r2, %ntid.x;
	mov.u32 	%r64, %ctaid.x;
	mov.u32 	%r65, %ntid.y;
	mov.u32 	%r3, %tid.y;
	mad.lo.s32 	%r334, %r64, %r65, %r3;
	setp.ge.s32 	%p7, %r334, %r61;
	@%p7 bra 	$L__BB0_104;
	ld.param.u32 	%r327, [_Z5sobelPhS_jjj_param_4];
	mad.lo.s32 	%r66, %r3, 36, %r1;
	add.s32 	%r67, %r66, 2;
	mov.u32 	%r68, _ZZ5sobelPhS_jjjE4sm_s;
	mad.lo.s32 	%r5, %r66, %r327, %r68;
	mad.lo.s32 	%r6, %r67, %r327, %r68;
	shl.b32 	%r69, %r327, 1;
	add.s32 	%r7, %r6, %r69;
	add.s32 	%r70, %r66, 74;
	add.s32 	%r71, %r66, 72;
	mad.lo.s32 	%r8, %r71, %r327, %r68;
	mad.lo.s32 	%r9, %r70, %r327, %r68;
	add.s32 	%r10, %r9, %r69;
	add.s32 	%r72, %r66, 146;
	add.s32 	%r73, %r66, 144;
	mad.lo.s32 	%r11, %r73, %r327, %r68;
	mad.lo.s32 	%r12, %r72, %r327, %r68;
	add.s32 	%r13, %r12, %r69;
	add.s32 	%r14, %r5, %r327;
	add.s32 	%r15, %r6, %r327;
	add.s32 	%r74, %r66, 36;
	mad.lo.s32 	%r16, %r74, %r327, %r68;
	add.s32 	%r17, %r16, %r327;
	add.s32 	%r18, %r17, %r69;
	add.s32 	%r19, %r18, %r327;
	add.s32 	%r75, %r66, 108;
	mad.lo.s32 	%r20, %r75, %r327, %r68;
	add.s32 	%r21, %r20, %r327;
	add.s32 	%r22, %r21, %r69;
	add.s32 	%r23, %r22, %r327;
	add.s32 	%r24, %r11, %r327;
	add.s32 	%r25, %r12, %r327;
$L__BB0_2:
	setp.ge.s32 	%p8, %r1, %r62;
	@%p8 bra 	$L__BB0_103;
	ld.param.u32 	%r328, [_Z5sobelPhS_jjj_param_4];
	mul.lo.s32 	%r76, %r334, %r62;
	add.s32 	%r77, %r334, -2;
	setp.gt.s32 	%p9, %r334, 1;
	setp.lt.u32 	%p10, %r77, %r61;
	and.pred  	%p1, %p9, %p10;
	mul.lo.s32 	%r78, %r77, %r62;
	setp.gt.s32 	%p11, %r334, -1;
	setp.lt.u32 	%p12, %r334, %r61;
	and.pred  	%p2, %p11, %p12;
	add.s32 	%r79, %r334, 2;
	setp.gt.s32 	%p13, %r334, -3;
	setp.lt.u32 	%p14, %r79, %r61;
	and.pred  	%p3, %p13, %p14;
	shl.b32 	%r80, %r62, 2;
	add.s32 	%r81, %r78, %r80;
	add.s32 	%r344, %r1, 2;
	add.s32 	%r82, %r344, %r78;
	mad.lo.s32 	%r343, %r328, %r82, 2;
	add.s32 	%r83, %r344, %r76;
	mad.lo.s32 	%r342, %r328, %r83, 2;
	add.s32 	%r84, %r344, %r81;
	mad.lo.s32 	%r341, %r328, %r84, 2;
	add.s32 	%r85, %r1, %r81;
	mad.lo.s32 	%r340, %r328, %r85, 2;
	add.s32 	%r86, %r1, %r76;
	mad.lo.s32 	%r339, %r328, %r86, 2;
	add.s32 	%r87, %r1, %r78;
	mad.lo.s32 	%r338, %r328, %r87, 2;
	add.s32 	%r88, %r1, -2;
	add.s32 	%r89, %r88, %r81;
	mad.lo.s32 	%r337, %r328, %r89, 2;
	add.s32 	%r90, %r88, %r76;
	mad.lo.s32 	%r336, %r328, %r90, 2;
	add.s32 	%r91, %r88, %r78;
	mad.lo.s32 	%r335, %r328, %r91, 2;
$L__BB0_4:
	add.s32 	%r47, %r344, -2;
	add.s32 	%r92, %r344, -4;
	setp.gt.u32 	%p15, %r47, 1;
	setp.lt.u32 	%p16, %r92, %r62;
	and.pred  	%p4, %p15, %p16;
	and.pred  	%p17, %p4, %p1;
	not.pred 	%p18, %p17;
	@%p18 bra 	$L__BB0_6;
	add.s32 	%r93, %r335, -1;
	add.s32 	%r94, %r335, -2;
	cvt.u64.u32 	%rd4, %r335;
	add.s64 	%rd5, %rd1, %rd4;
	ld.global.u8 	%rs1, [%rd5];
	st.shared.u8 	[%r5+2], %rs1;
	cvt.u64.u32 	%rd6, %r93;
	add.s64 	%rd7, %rd1, %rd6;
	ld.global.u8 	%rs2, [%rd7];
	st.shared.u8 	[%r5+1], %rs2;
	cvt.u64.u32 	%rd8, %r94;
	add.s64 	%rd9, %rd1, %rd8;
	ld.global.u8 	%rs3, [%rd9];
	st.shared.u8 	[%r5], %rs3;
$L__BB0_6:
	setp.ge.u32 	%p19, %r47, %r62;
	not.pred 	%p20, %p1;
	or.pred  	%p21, %p19, %p20;
	@%p21 bra 	$L__BB0_8;
	add.s32 	%r95, %r338, -1;
	add.s32 	%r96, %r338, -2;
	cvt.u64.u32 	%rd10, %r338;
	add.s64 	%rd11, %rd1, %rd10;
	ld.global.u8 	%rs4, [%rd11];
	st.shared.u8 	[%r6+2], %rs4;
	cvt.u64.u32 	%rd12, %r95;
	add.s64 	%rd13, %rd1, %rd12;
	ld.global.u8 	%rs5, [%rd13];
	st.shared.u8 	[%r6+1], %rs5;
	cvt.u64.u32 	%rd14, %r96;
	add.s64 	%rd15, %rd1, %rd14;
	ld.global.u8 	%rs6, [%rd15];
	st.shared.u8 	[%r6], %rs6;
$L__BB0_8:
	setp.ge.u32 	%p22, %r344, %r62;
	not.pred 	%p23, %p1;
	or.pred  	%p24, %p22, %p23;
	@%p24 bra 	$L__BB0_10;
	add.s32 	%r97, %r343, -1;
	add.s32 	%r98, %r343, -2;
	cvt.u64.u32 	%rd16, %r343;
	add.s64 	%rd17, %rd1, %rd16;
	ld.global.u8 	%rs7, [%rd17];
	st.shared.u8 	[%r7+2], %rs7;
	cvt.u64.u32 	%rd18, %r97;
	add.s64 	%rd19, %rd1, %rd18;
	ld.global.u8 	%rs8, [%rd19];
	st.shared.u8 	[%r7+1], %rs8;
	cvt.u64.u32 	%rd20, %r98;
	add.s64 	%rd21, %rd1, %rd20;
	ld.global.u8 	%rs9, [%rd21];
	st.shared.u8 	[%r7], %rs9;
$L__BB0_10:
	and.pred  	%p25, %p4, %p2;
	not.pred 	%p26, %p25;
	@%p26 bra 	$L__BB0_12;
	add.s32 	%r99, %r336, -1;
	add.s32 	%r100, %r336, -2;
	cvt.u64.u32 	%rd22, %r336;
	add.s64 	%rd23, %rd1, %rd22;
	ld.global.u8 	%rs10, [%rd23];
	st.shared.u8 	[%r8+2], %rs10;
	cvt.u64.u32 	%rd24, %r99;
	add.s64 	%rd25, %rd1, %rd24;
	ld.global.u8 	%rs11, [%rd25];
	st.shared.u8 	[%r8+1], %rs11;
	cvt.u64.u32 	%rd26, %r100;
	add.s64 	%rd27, %rd1, %rd26;
	ld.global.u8 	%rs12, [%rd27];
	st.shared.u8 	[%r8], %rs12;
$L__BB0_12:
	setp.ge.u32 	%p27, %r47, %r62;
	not.pred 	%p28, %p2;
	or.pred  	%p29, %p27, %p28;
	@%p29 bra 	$L__BB0_14;
	add.s32 	%r101, %r339, -1;
	add.s32 	%r102, %r339, -2;
	cvt.u64.u32 	%rd28, %r339;
	add.s64 	%rd29, %rd1, %rd28;
	ld.global.u8 	%rs13, [%rd29];
	st.shared.u8 	[%r9+2], %rs13;
	cvt.u64.u32 	%rd30, %r101;
	add.s64 	%rd31, %rd1, %rd30;
	ld.global.u8 	%rs14, [%rd31];
	st.shared.u8 	[%r9+1], %rs14;
	cvt.u64.u32 	%rd32, %r102;
	add.s64 	%rd33, %rd1, %rd32;
	ld.global.u8 	%rs15, [%rd33];
	st.shared.u8 	[%r9], %rs15;
$L__BB0_14:
	setp.ge.u32 	%p30, %r344, %r62;
	not.pred 	%p31, %p2;
	or.pred  	%p32, %p30, %p31;
	@%p32 bra 	$L__BB0_16;
	add.s32 	%r103, %r342, -1;
	add.s32 	%r104, %r342, -2;
	cvt.u64.u32 	%rd34, %r342;
	add.s64 	%rd35, %rd1, %rd34;
	ld.global.u8 	%rs16, [%rd35];
	st.shared.u8 	[%r10+2], %rs16;
	cvt.u64.u32 	%rd36, %r103;
	add.s64 	%rd37, %rd1, %rd36;
	ld.global.u8 	%rs17, [%rd37];
	st.shared.u8 	[%r10+1], %rs17;
	cvt.u64.u32 	%rd38, %r104;
	add.s64 	%rd39, %rd1, %rd38;
	ld.global.u8 	%rs18, [%rd39];
	st.shared.u8 	[%r10], %rs18;
$L__BB0_16:
	and.pred  	%p33, %p4, %p3;
	not.pred 	%p34, %p33;
	@%p34 bra 	$L__BB0_18;
	add.s32 	%r105, %r337, -1;
	add.s32 	%r106, %r337, -2;
	cvt.u64.u32 	%rd40, %r337;
	add.s64 	%rd41, %rd1, %rd40;
	ld.global.u8 	%rs19, [%rd41];
	st.shared.u8 	[%r11+2], %rs19;
	cvt.u64.u32 	%rd42, %r105;
	add.s64 	%rd43, %rd1, %rd42;
	ld.global.u8 	%rs20, [%rd43];
	st.shared.u8 	[%r11+1], %rs20;
	cvt.u64.u32 	%rd44, %r106;
	add.s64 	%rd45, %rd1, %rd44;
	ld.global.u8 	%rs21, [%rd45];
	st.shared.u8 	[%r11], %rs21;
$L__BB0_18:
	setp.ge.u32 	%p35, %r47, %r62;
	not.pred 	%p36, %p3;
	or.pred  	%p37, %p35, %p36;
	@%p37 bra 	$L__BB0_20;
	add.s32 	%r107, %r340, -1;
	add.s32 	%r108, %r340, -2;
	cvt.u64.u32 	%rd46, %r340;
	add.s64 	%rd47, %rd1, %rd46;
	ld.global.u8 	%rs22, [%rd47];
	st.shared.u8 	[%r12+2], %rs22;
	cvt.u64.u32 	%rd48, %r107;
	add.s64 	%rd49, %rd1, %rd48;
	ld.global.u8 	%rs23, [%rd49];
	st.shared.u8 	[%r12+1], %rs23;
	cvt.u64.u32 	%rd50, %r108;
	add.s64 	%rd51, %rd1, %rd50;
	ld.global.u8 	%rs24, [%rd51];
	st.shared.u8 	[%r12], %rs24;
$L__BB0_20:
	setp.ge.u32 	%p38, %r344, %r62;
	not.pred 	%p39, %p3;
	or.pred  	%p40, %p38, %p39;
	@%p40 bra 	$L__BB0_22;
	add.s32 	%r109, %r341, -1;
	add.s32 	%r110, %r341, -2;
	cvt.u64.u32 	%rd52, %r341;
	add.s64 	%rd53, %rd1, %rd52;
	ld.global.u8 	%rs25, [%rd53];
	st.shared.u8 	[%r13+2], %rs25;
	cvt.u64.u32 	%rd54, %r109;
	add.s64 	%rd55, %rd1, %rd54;
	ld.global.u8 	%rs26, [%rd55];
	st.shared.u8 	[%r13+1], %rs26;
	cvt.u64.u32 	%rd56, %r110;
	add.s64 	%rd57, %rd1, %rd56;
	ld.global.u8 	%rs27, [%rd57];
	st.shared.u8 	[%r13], %rs27;
$L__BB0_22:
	bar.sync 	0;
	and.pred  	%p41, %p4, %p1;
	mov.f32 	%f435, 0f00000000;
	not.pred 	%p42, %p41;
	mov.f32 	%f436, %f435;
	mov.f32 	%f437, %f435;
	@%p42 bra 	$L__BB0_24;
	ld.shared.u8 	%r111, [%r5+2];
	ld.shared.u8 	%r112, [%r5+1];
	ld.shared.u8 	%r113, [%r5];
	neg.s32 	%r114, %r111;
	cvt.rn.f32.s32 	%f437, %r114;
	neg.s32 	%r115, %r112;
	cvt.rn.f32.s32 	%f436, %r115;
	neg.s32 	%r116, %r113;
	cvt.rn.f32.s32 	%f435, %r116;
$L__BB0_24:
	add.s32 	%r48, %r344, -3;
	setp.ge.u32 	%p43, %r48, %r62;
	not.pred 	%p44, %p1;
	or.pred  	%p45, %p43, %p44;
	@%p45 bra 	$L__BB0_26;
	ld.shared.u8 	%rs28, [%r14+2];
	ld.shared.u8 	%rs29, [%r14+1];
	ld.shared.u8 	%rs30, [%r14];
	mul.wide.u16 	%r117, %rs28, 2;
	neg.s32 	%r118, %r117;
	cvt.rn.f32.s32 	%f260, %r118;
	add.f32 	%f437, %f437, %f260;
	mul.wide.u16 	%r119, %rs29, 2;
	neg.s32 	%r120, %r119;
	cvt.rn.f32.s32 	%f261, %r120;
	add.f32 	%f436, %f436, %f261;
	mul.wide.u16 	%r121, %rs30, 2;
	neg.s32 	%r122, %r121;
	cvt.rn.f32.s32 	%f262, %r122;
	add.f32 	%f435, %f435, %f262;
$L__BB0_26:
	add.f32 	%f263, %f437, 0f00000000;
	add.f32 	%f264, %f436, 0f00000000;
	add.f32 	%f265, %f435, 0f00000000;
	setp.lt.u32 	%p46, %r47, %r62;
	and.pred  	%p47, %p46, %p1;
	not.pred 	%p48, %p1;
	selp.f32 	%f441, %f265, %f435, %p47;
	selp.f32 	%f442, %f264, %f436, %p47;
	selp.f32 	%f443, %f263, %f437, %p47;
	add.s32 	%r49, %r344, -1;
	setp.ge.u32 	%p49, %r49, %r62;
	or.pred  	%p50, %p49, %p48;
	@%p50 bra 	$L__BB0_28;
	ld.shared.u8 	%rs31, [%r15+2];
	ld.shared.u8 	%rs32, [%r15+1];
	ld.shared.u8 	%rs33, [%r15];
	mul.wide.u16 	%r123, %rs31, 2;
	cvt.rn.f32.u32 	%f266, %r123;
	add.f32 	%f443, %f443, %f266;
	mul.wide.u16 	%r124, %rs32, 2;
	cvt.rn.f32.u32 	%f267, %r124;
	add.f32 	%f442, %f442, %f267;
	mul.wide.u16 	%r125, %rs33, 2;
	cvt.rn.f32.u32 	%f268, %r125;
	add.f32 	%f441, %f441, %f268;
$L__BB0_28:
	setp.ge.u32 	%p51, %r344, %r62;
	not.pred 	%p52, %p1;
	or.pred  	%p53, %p51, %p52;
	@%p53 bra 	$L__BB0_30;
	ld.shared.u8 	%rs34, [%r7+2];
	ld.shared.u8 	%rs35, [%r7+1];
	ld.shared.u8 	%rs36, [%r7];
	cvt.rn.f32.u16 	%f269, %rs34;
	add.f32 	%f443, %f443, %f269;
	cvt.rn.f32.u16 	%f270, %rs35;
	add.f32 	%f442, %f442, %f270;
	cvt.rn.f32.u16 	%f271, %rs36;
	add.f32 	%f441, %f441, %f271;
$L__BB0_30:
	setp.gt.s32 	%p54, %r334, 0;
	add.s32 	%r126, %r334, -1;
	setp.lt.u32 	%p55, %r126, %r61;
	and.pred  	%p56, %p54, %p55;
	and.pred  	%p57, %p4, %p56;
	not.pred 	%p58, %p57;
	@%p58 bra 	$L__BB0_32;
	ld.shared.u8 	%rs37, [%r16+2];
	ld.shared.u8 	%rs38, [%r16+1];
	ld.shared.u8 	%rs39, [%r16];
	mul.wide.u16 	%r127, %rs37, 4;
	neg.s32 	%r128, %r127;
	cvt.rn.f32.s32 	%f272, %r128;
	add.f32 	%f443, %f443, %f272;
	mul.wide.u16 	%r129, %rs38, 4;
	neg.s32 	%r130, %r129;
	cvt.rn.f32.s32 	%f273, %r130;
	add.f32 	%f442, %f442, %f273;
	mul.wide.u16 	%r131, %rs39, 4;
	neg.s32 	%r132, %r131;
	cvt.rn.f32.s32 	%f274, %r132;
	add.f32 	%f441, %f441, %f274;
$L__BB0_32:
	setp.ge.u32 	%p59, %r48, %r62;
	setp.lt.s32 	%p60, %r334, 1;
	add.s32 	%r133, %r334, -1;
	setp.ge.u32 	%p61, %r133, %r61;
	or.pred  	%p62, %p61, %p59;
	or.pred  	%p63, %p62, %p60;
	@%p63 bra 	$L__BB0_34;
	ld.shared.u8 	%rs40, [%r17+2];
	ld.shared.u8 	%rs41, [%r17+1];
	ld.shared.u8 	%rs42, [%r17];
	mul.wide.u16 	%r134, %rs40, 8;
	neg.s32 	%r135, %r134;
	cvt.rn.f32.s32 	%f275, %r135;
	add.f32 	%f443, %f443, %f275;
	mul.wide.u16 	%r136, %rs41, 8;
	neg.s32 	%r137, %r136;
	cvt.rn.f32.s32 	%f276, %r137;
	add.f32 	%f442, %f442, %f276;
	mul.wide.u16 	%r138, %rs42, 8;
	neg.s32 	%r139, %r138;
	cvt.rn.f32.s32 	%f277, %r139;
	add.f32 	%f441, %f441, %f277;
$L__BB0_34:
	setp.ge.u32 	%p64, %r49, %r62;
	setp.lt.u32 	%p65, %r47, %r62;
	setp.gt.s32 	%p66, %r334, 0;
	add.s32 	%r140, %r334, -1;
	setp.lt.u32 	%p67, %r140, %r61;
	and.pred  	%p68, %p66, %p67;
	not.pred 	%p69, %p68;
	and.pred  	%p70, %p65, %p68;
	add.f32 	%f278, %f443, 0f00000000;
	add.f32 	%f279, %f442, 0f00000000;
	add.f32 	%f280, %f441, 0f00000000;
	selp.f32 	%f453, %f280, %f441, %p70;
	selp.f32 	%f454, %f279, %f442, %p70;
	selp.f32 	%f455, %f278, %f443, %p70;
	or.pred  	%p71, %p64, %p69;
	@%p71 bra 	$L__BB0_36;
	ld.shared.u8 	%rs43, [%r18+2];
	ld.shared.u8 	%rs44, [%r18+1];
	ld.shared.u8 	%rs45, [%r18];
	mul.wide.u16 	%r141, %rs43, 8;
	cvt.rn.f32.u32 	%f281, %r141;
	add.f32 	%f455, %f455, %f281;
	mul.wide.u16 	%r142, %rs44, 8;
	cvt.rn.f32.u32 	%f282, %r142;
	add.f32 	%f454, %f454, %f282;
	mul.wide.u16 	%r143, %rs45, 8;
	cvt.rn.f32.u32 	%f283, %r143;
	add.f32 	%f453, %f453, %f283;
$L__BB0_36:
	setp.ge.u32 	%p72, %r344, %r62;
	setp.lt.s32 	%p73, %r334, 1;
	add.s32 	%r144, %r334, -1;
	setp.ge.u32 	%p74, %r144, %r61;
	or.pred  	%p75, %p74, %p72;
	or.pred  	%p76, %p75, %p73;
	@%p76 bra 	$L__BB0_38;
	ld.shared.u8 	%rs46, [%r19+2];
	ld.shared.u8 	%rs47, [%r19+1];
	ld.shared.u8 	%rs48, [%r19];
	mul.wide.u16 	%r145, %rs46, 4;
	cvt.rn.f32.u32 	%f284, %r145;
	add.f32 	%f455, %f455, %f284;
	mul.wide.u16 	%r146, %rs47, 4;
	cvt.rn.f32.u32 	%f285, %r146;
	add.f32 	%f454, %f454, %f285;
	mul.wide.u16 	%r147, %rs48, 4;
	cvt.rn.f32.u32 	%f286, %r147;
	add.f32 	%f453, %f453, %f286;
$L__BB0_38:
	and.pred  	%p77, %p4, %p2;
	not.pred 	%p78, %p77;
	@%p78 bra 	$L__BB0_40;
	ld.shared.u8 	%r148, [%r8+2];
	ld.shared.u8 	%r149, [%r8+1];
	ld.shared.u8 	%r150, [%r8];
	mul.lo.s32 	%r151, %r148, -6;
	cvt.rn.f32.s32 	%f287, %r151;
	add.f32 	%f455, %f455, %f287;
	mul.lo.s32 	%r152, %r149, -6;
	cvt.rn.f32.s32 	%f288, %r152;
	add.f32 	%f454, %f454, %f288;
	mul.lo.s32 	%r153, %r150, -6;
	cvt.rn.f32.s32 	%f289, %r153;
	add.f32 	%f453, %f453, %f289;
$L__BB0_40:
	setp.ge.u32 	%p79, %r48, %r62;
	not.pred 	%p80, %p2;
	or.pred  	%p81, %p79, %p80;
	@%p81 bra 	$L__BB0_42;
	ld.param.u32 	%r329, [_Z5sobelPhS_jjj_param_4];
	add.s32 	%r154, %r8, %r329;
	ld.shared.u8 	%r155, [%r154+2];
	ld.shared.u8 	%r156, [%r154+1];
	ld.shared.u8 	%r157, [%r154];
	mul.lo.s32 	%r158, %r155, -12;
	cvt.rn.f32.s32 	%f290, %r158;
	add.f32 	%f455, %f455, %f290;
	mul.lo.s32 	%r159, %r156, -12;
	cvt.rn.f32.s32 	%f291, %r159;
	add.f32 	%f454, %f454, %f291;
	mul.lo.s32 	%r160, %r157, -12;
	cvt.rn.f32.s32 	%f292, %r160;
	add.f32 	%f453, %f453, %f292;
$L__BB0_42:
	setp.ge.u32 	%p82, %r49, %r62;
	add.f32 	%f293, %f455, 0f00000000;
	add.f32 	%f294, %f454, 0f00000000;
	add.f32 	%f295, %f453, 0f00000000;
	setp.lt.u32 	%p83, %r47, %r62;
	and.pred  	%p84, %p83, %p2;
	not.pred 	%p85, %p2;
	selp.f32 	%f465, %f295, %f453, %p84;
	selp.f32 	%f466, %f294, %f454, %p84;
	selp.f32 	%f467, %f293, %f455, %p84;
	or.pred  	%p86, %p82, %p85;
	@%p86 bra 	$L__BB0_44;
	ld.param.u32 	%r330, [_Z5sobelPhS_jjj_param_4];
	add.s32 	%r161, %r9, %r330;
	ld.shared.u8 	%rs49, [%r161+2];
	ld.shared.u8 	%rs50, [%r161+1];
	ld.shared.u8 	%rs51, [%r161];
	mul.wide.u16 	%r162, %rs49, 12;
	cvt.rn.f32.u32 	%f296, %r162;
	add.f32 	%f467, %f467, %f296;
	mul.wide.u16 	%r163, %rs50, 12;
	cvt.rn.f32.u32 	%f297, %r163;
	add.f32 	%f466, %f466, %f297;
	mul.wide.u16 	%r164, %rs51, 12;
	cvt.rn.f32.u32 	%f298, %r164;
	add.f32 	%f465, %f465, %f298;
$L__BB0_44:
	setp.ge.u32 	%p87, %r344, %r62;
	not.pred 	%p88, %p2;
	or.pred  	%p89, %p87, %p88;
	@%p89 bra 	$L__BB0_46;
	ld.shared.u8 	%rs52, [%r10+2];
	ld.shared.u8 	%rs53, [%r10+1];
	ld.shared.u8 	%rs54, [%r10];
	mul.wide.u16 	%r165, %rs52, 6;
	cvt.rn.f32.u32 	%f299, %r165;
	add.f32 	%f467, %f467, %f299;
	mul.wide.u16 	%r166, %rs53, 6;
	cvt.rn.f32.u32 	%f300, %r166;
	add.f32 	%f466, %f466, %f300;
	mul.wide.u16 	%r167, %rs54, 6;
	cvt.rn.f32.u32 	%f301, %r167;
	add.f32 	%f465, %f465, %f301;
$L__BB0_46:
	setp.gt.s32 	%p90, %r334, -2;
	add.s32 	%r168, %r334, 1;
	setp.lt.u32 	%p91, %r168, %r61;
	and.pred  	%p92, %p90, %p91;
	and.pred  	%p93, %p4, %p92;
	not.pred 	%p94, %p93;
	@%p94 bra 	$L__BB0_48;
	ld.shared.u8 	%rs55, [%r20+2];
	ld.shared.u8 	%rs56, [%r20+1];
	ld.shared.u8 	%rs57, [%r20];
	mul.wide.u16 	%r169, %rs55, 4;
	neg.s32 	%r170, %r169;
	cvt.rn.f32.s32 	%f302, %r170;
	add.f32 	%f467, %f467, %f302;
	mul.wide.u16 	%r171, %rs56, 4;
	neg.s32 	%r172, %r171;
	cvt.rn.f32.s32 	%f303, %r172;
	add.f32 	%f466, %f466, %f303;
	mul.wide.u16 	%r173, %rs57, 4;
	neg.s32 	%r174, %r173;
	cvt.rn.f32.s32 	%f304, %r174;
	add.f32 	%f465, %f465, %f304;
$L__BB0_48:
	setp.ge.u32 	%p95, %r48, %r62;
	setp.lt.s32 	%p96, %r334, -1;
	add.s32 	%r175, %r334, 1;
	setp.ge.u32 	%p97, %r175, %r61;
	or.pred  	%p98, %p97, %p95;
	or.pred  	%p99, %p98, %p96;
	@%p99 bra 	$L__BB0_50;
	ld.shared.u8 	%rs58, [%r21+2];
	ld.shared.u8 	%rs59, [%r21+1];
	ld.shared.u8 	%rs60, [%r21];
	mul.wide.u16 	%r176, %rs58, 8;
	neg.s32 	%r177, %r176;
	cvt.rn.f32.s32 	%f305, %r177;
	add.f32 	%f467, %f467, %f305;
	mul.wide.u16 	%r178, %rs59, 8;
	neg.s32 	%r179, %r178;
	cvt.rn.f32.s32 	%f306, %r179;
	add.f32 	%f466, %f466, %f306;
	mul.wide.u16 	%r180, %rs60, 8;
	neg.s32 	%r181, %r180;
	cvt.rn.f32.s32 	%f307, %r181;
	add.f32 	%f465, %f465, %f307;
$L__BB0_50:
	setp.ge.u32 	%p100, %r49, %r62;
	setp.lt.u32 	%p101, %r47, %r62;
	setp.gt.s32 	%p102, %r334, -2;
	add.s32 	%r182, %r334, 1;
	setp.lt.u32 	%p103, %r182, %r61;
	and.pred  	%p104, %p102, %p103;
	not.pred 	%p105, %p104;
	and.pred  	%p106, %p101, %p104;
	add.f32 	%f308, %f467, 0f00000000;
	add.f32 	%f309, %f466, 0f00000000;
	add.f32 	%f310, %f465, 0f00000000;
	selp.f32 	%f477, %f310, %f465, %p106;
	selp.f32 	%f478, %f309, %f466, %p106;
	selp.f32 	%f479, %f308, %f467, %p106;
	or.pred  	%p107, %p100, %p105;
	@%p107 bra 	$L__BB0_52;
	ld.shared.u8 	%rs61, [%r22+2];
	ld.shared.u8 	%rs62, [%r22+1];
	ld.shared.u8 	%rs63, [%r22];
	mul.wide.u16 	%r183, %rs61, 8;
	cvt.rn.f32.u32 	%f311, %r183;
	add.f32 	%f479, %f479, %f311;
	mul.wide.u16 	%r184, %rs62, 8;
	cvt.rn.f32.u32 	%f312, %r184;
	add.f32 	%f478, %f478, %f312;
	mul.wide.u16 	%r185, %rs63, 8;
	cvt.rn.f32.u32 	%f313, %r185;
	add.f32 	%f477, %f477, %f313;
$L__BB0_52:
	setp.ge.u32 	%p108, %r344, %r62;
	setp.lt.s32 	%p109, %r334, -1;
	add.s32 	%r186, %r334, 1;
	setp.ge.u32 	%p110, %r186, %r61;
	or.pred  	%p111, %p110, %p108;
	or.pred  	%p112, %p111, %p109;
	@%p112 bra 	$L__BB0_54;
	ld.shared.u8 	%rs64, [%r23+2];
	ld.shared.u8 	%rs65, [%r23+1];
	ld.shared.u8 	%rs66, [%r23];
	mul.wide.u16 	%r187, %rs64, 4;
	cvt.rn.f32.u32 	%f314, %r187;
	add.f32 	%f479, %f479, %f314;
	mul.wide.u16 	%r188, %rs65, 4;
	cvt.rn.f32.u32 	%f315, %r188;
	add.f32 	%f478, %f478, %f315;
	mul.wide.u16 	%r189, %rs66, 4;
	cvt.rn.f32.u32 	%f316, %r189;
	add.f32 	%f477, %f477, %f316;
$L__BB0_54:
	add.s32 	%r190, %r344, -2;
	setp.gt.u32 	%p113, %r190, 1;
	add.s32 	%r191, %r344, -4;
	setp.lt.u32 	%p114, %r191, %r62;
	and.pred  	%p115, %p113, %p114;
	and.pred  	%p116, %p115, %p3;
	not.pred 	%p117, %p116;
	@%p117 bra 	$L__BB0_56;
	ld.shared.u8 	%r192, [%r11+2];
	ld.shared.u8 	%r193, [%r11+1];
	ld.shared.u8 	%r194, [%r11];
	neg.s32 	%r195, %r192;
	cvt.rn.f32.s32 	%f317, %r195;
	add.f32 	%f479, %f479, %f317;
	neg.s32 	%r196, %r193;
	cvt.rn.f32.s32 	%f318, %r196;
	add.f32 	%f478, %f478, %f318;
	neg.s32 	%r197, %r194;
	cvt.rn.f32.s32 	%f319, %r197;
	add.f32 	%f477, %f477, %f319;
$L__BB0_56:
	setp.ge.u32 	%p118, %r48, %r62;
	not.pred 	%p119, %p3;
	or.pred  	%p120, %p118, %p119;
	@%p120 bra 	$L__BB0_58;
	ld.shared.u8 	%rs67, [%r24+2];
	ld.shared.u8 	%rs68, [%r24+1];
	ld.shared.u8 	%rs69, [%r24];
	mul.wide.u16 	%r198, %rs67, 2;
	neg.s32 	%r199, %r198;
	cvt.rn.f32.s32 	%f320, %r199;
	add.f32 	%f479, %f479, %f320;
	mul.wide.u16 	%r200, %rs68, 2;
	neg.s32 	%r201, %r200;
	cvt.rn.f32.s32 	%f321, %r201;
	add.f32 	%f478, %f478, %f321;
	mul.wide.u16 	%r202, %rs69, 2;
	neg.s32 	%r203, %r202;
	cvt.rn.f32.s32 	%f322, %r203;
	add.f32 	%f477, %f477, %f322;
$L__BB0_58:
	setp.ge.u32 	%p121, %r49, %r62;
	add.f32 	%f323, %f479, 0f00000000;
	add.f32 	%f324, %f478, 0f00000000;
	add.f32 	%f325, %f477, 0f00000000;
	add.s32 	%r204, %r344, -2;
	setp.lt.u32 	%p122, %r204, %r62;
	and.pred  	%p123, %p122, %p3;
	not.pred 	%p124, %p3;
	selp.f32 	%f489, %f325, %f477, %p123;
	selp.f32 	%f490, %f324, %f478, %p123;
	selp.f32 	%f491, %f323, %f479, %p123;
	or.pred  	%p125, %p121, %p124;
	@%p125 bra 	$L__BB0_60;
	ld.shared.u8 	%rs70, [%r25+2];
	ld.shared.u8 	%rs71, [%r25+1];
	ld.shared.u8 	%rs72, [%r25];
	mul.wide.u16 	%r205, %rs70, 2;
	cvt.rn.f32.u32 	%f326, %r205;
	add.f32 	%f491, %f491, %f326;
	mul.wide.u16 	%r206, %rs71, 2;
	cvt.rn.f32.u32 	%f327, %r206;
	add.f32 	%f490, %f490, %f327;
	mul.wide.u16 	%r207, %rs72, 2;
	cvt.rn.f32.u32 	%f328, %r207;
	add.f32 	%f489, %f489, %f328;
$L__BB0_60:
	not.pred 	%p127, %p3;
	or.pred  	%p128, %p108, %p127;
	@%p128 bra 	$L__BB0_62;
	ld.shared.u8 	%rs73, [%r13+2];
	ld.shared.u8 	%rs74, [%r13+1];
	ld.shared.u8 	%rs75, [%r13];
	cvt.rn.f32.u16 	%f329, %rs73;
	add.f32 	%f491, %f491, %f329;
	cvt.rn.f32.u16 	%f330, %rs74;
	add.f32 	%f490, %f490, %f330;
	cvt.rn.f32.u16 	%f331, %rs75;
	add.f32 	%f489, %f489, %f331;
$L__BB0_62:
	add.s32 	%r208, %r344, -2;
	setp.gt.u32 	%p129, %r208, 1;
	add.s32 	%r209, %r344, -4;
	setp.lt.u32 	%p130, %r209, %r62;
	and.pred  	%p131, %p129, %p130;
	and.pred  	%p132, %p131, %p1;
	mov.f32 	%f495, 0f00000000;
	not.pred 	%p133, %p132;
	mov.f32 	%f496, %f495;
	mov.f32 	%f497, %f495;
	@%p133 bra 	$L__BB0_64;
	ld.shared.u8 	%r210, [%r5+2];
	ld.shared.u8 	%r211, [%r5+1];
	ld.shared.u8 	%r212, [%r5];
	neg.s32 	%r213, %r210;
	cvt.rn.f32.s32 	%f497, %r213;
	neg.s32 	%r214, %r211;
	cvt.rn.f32.s32 	%f496, %r214;
	neg.s32 	%r215, %r212;
	cvt.rn.f32.s32 	%f495, %r215;
$L__BB0_64:
	add.s32 	%r216, %r344, -3;
	setp.ge.u32 	%p134, %r216, %r62;
	not.pred 	%p135, %p1;
	or.pred  	%p136, %p134, %p135;
	@%p136 bra 	$L__BB0_66;
	ld.shared.u8 	%rs76, [%r14+2];
	ld.shared.u8 	%rs77, [%r14+1];
	ld.shared.u8 	%rs78, [%r14];
	mul.wide.u16 	%r217, %rs76, 4;
	neg.s32 	%r218, %r217;
	cvt.rn.f32.s32 	%f333, %r218;
	add.f32 	%f497, %f497, %f333;
	mul.wide.u16 	%r219, %rs77, 4;
	neg.s32 	%r220, %r219;
	cvt.rn.f32.s32 	%f334, %r220;
	add.f32 	%f496, %f496, %f334;
	mul.wide.u16 	%r221, %rs78, 4;
	neg.s32 	%r222, %r221;
	cvt.rn.f32.s32 	%f335, %r222;
	add.f32 	%f495, %f495, %f335;
$L__BB0_66:
	add.s32 	%r223, %r344, -2;
	setp.ge.u32 	%p137, %r223, %r62;
	not.pred 	%p138, %p1;
	or.pred  	%p139, %p137, %p138;
	@%p139 bra 	$L__BB0_68;
	ld.shared.u8 	%r224, [%r6+2];
	ld.shared.u8 	%r225, [%r6+1];
	ld.shared.u8 	%r226, [%r6];
	mul.lo.s32 	%r227, %r224, -6;
	cvt.rn.f32.s32 	%f336, %r227;
	add.f32 	%f497, %f497, %f336;
	mul.lo.s32 	%r228, %r225, -6;
	cvt.rn.f32.s32 	%f337, %r228;
	add.f32 	%f496, %f496, %f337;
	mul.lo.s32 	%r229, %r226, -6;
	cvt.rn.f32.s32 	%f338, %r229;
	add.f32 	%f495, %f495, %f338;
$L__BB0_68:
	add.s32 	%r230, %r344, -1;
	setp.ge.u32 	%p140, %r230, %r62;
	not.pred 	%p141, %p1;
	or.pred  	%p142, %p140, %p141;
	@%p142 bra 	$L__BB0_70;
	ld.shared.u8 	%rs79, [%r15+2];
	ld.shared.u8 	%rs80, [%r15+1];
	ld.shared.u8 	%rs81, [%r15];
	mul.wide.u16 	%r231, %rs79, 4;
	neg.s32 	%r232, %r231;
	cvt.rn.f32.s32 	%f339, %r232;
	add.f32 	%f497, %f497, %f339;
	mul.wide.u16 	%r233, %rs80, 4;
	neg.s32 	%r234, %r233;
	cvt.rn.f32.s32 	%f340, %r234;
	add.f32 	%f496, %f496, %f340;
	mul.wide.u16 	%r235, %rs81, 4;
	neg.s32 	%r236, %r235;
	cvt.rn.f32.s32 	%f341, %r236;
	add.f32 	%f495, %f495, %f341;
$L__BB0_70:
	setp.ge.u32 	%p143, %r344, %r62;
	not.pred 	%p144, %p1;
	or.pred  	%p145, %p143, %p144;
	@%p145 bra 	$L__BB0_72;
	ld.shared.u8 	%r237, [%r7+2];
	ld.shared.u8 	%r238, [%r7+1];
	ld.shared.u8 	%r239, [%r7];
	neg.s32 	%r240, %r237;
	cvt.rn.f32.s32 	%f342, %r240;
	add.f32 	%f497, %f497, %f342;
	neg.s32 	%r241, %r238;
	cvt.rn.f32.s32 	%f343, %r241;
	add.f32 	%f496, %f496, %f343;
	neg.s32 	%r242, %r239;
	cvt.rn.f32.s32 	%f344, %r242;
	add.f32 	%f495, %f495, %f344;
$L__BB0_72:
	add.s32 	%r243, %r344, -2;
	setp.gt.u32 	%p146, %r243, 1;
	add.s32 	%r244, %r344, -4;
	setp.lt.u32 	%p147, %r244, %r62;
	and.pred  	%p148, %p146, %p147;
	setp.gt.s32 	%p149, %r334, 0;
	add.s32 	%r245, %r334, -1;
	setp.lt.u32 	%p150, %r245, %r61;
	and.pred  	%p5, %p149, %p150;
	and.pred  	%p151, %p148, %p5;
	not.pred 	%p152, %p151;
	@%p152 bra 	$L__BB0_74;
	ld.shared.u8 	%rs82, [%r16+2];
	ld.shared.u8 	%rs83, [%r16+1];
	ld.shared.u8 	%rs84, [%r16];
	mul.wide.u16 	%r246, %rs82, 2;
	neg.s32 	%r247, %r246;
	cvt.rn.f32.s32 	%f345, %r247;
	add.f32 	%f497, %f497, %f345;
	mul.wide.u16 	%r248, %rs83, 2;
	neg.s32 	%r249, %r248;
	cvt.rn.f32.s32 	%f346, %r249;
	add.f32 	%f496, %f496, %f346;
	mul.wide.u16 	%r250, %rs84, 2;
	neg.s32 	%r251, %r250;
	cvt.rn.f32.s32 	%f347, %r251;
	add.f32 	%f495, %f495, %f347;
$L__BB0_74:
	add.s32 	%r252, %r344, -3;
	setp.ge.u32 	%p153, %r252, %r62;
	not.pred 	%p154, %p5;
	or.pred  	%p155, %p153, %p154;
	@%p155 bra 	$L__BB0_76;
	ld.shared.u8 	%rs85, [%r17+2];
	ld.shared.u8 	%rs86, [%r17+1];
	ld.shared.u8 	%rs87, [%r17];
	mul.wide.u16 	%r253, %rs85, 8;
	neg.s32 	%r254, %r253;
	cvt.rn.f32.s32 	%f348, %r254;
	add.f32 	%f497, %f497, %f348;
	mul.wide.u16 	%r255, %rs86, 8;
	neg.s32 	%r256, %r255;
	cvt.rn.f32.s32 	%f349, %r256;
	add.f32 	%f496, %f496, %f349;
	mul.wide.u16 	%r257, %rs87, 8;
	neg.s32 	%r258, %r257;
	cvt.rn.f32.s32 	%f350, %r258;
	add.f32 	%f495, %f495, %f350;
$L__BB0_76:
	add.s32 	%r259, %r344, -2;
	setp.ge.u32 	%p156, %r259, %r62;
	not.pred 	%p157, %p5;
	or.pred  	%p158, %p156, %p157;
	@%p158 bra 	$L__BB0_78;
	ld.param.u32 	%r331, [_Z5sobelPhS_jjj_param_4];
	add.s32 	%r260, %r17, %r331;
	ld.shared.u8 	%r261, [%r260+2];
	ld.shared.u8 	%r262, [%r260+1];
	ld.shared.u8 	%r263, [%r260];
	mul.lo.s32 	%r264, %r261, -12;
	cvt.rn.f32.s32 	%f351, %r264;
	add.f32 	%f497, %f497, %f351;
	mul.lo.s32 	%r265, %r262, -12;
	cvt.rn.f32.s32 	%f352, %r265;
	add.f32 	%f496, %f496, %f352;
	mul.lo.s32 	%r266, %r263, -12;
	cvt.rn.f32.s32 	%f353, %r266;
	add.f32 	%f495, %f495, %f353;
$L__BB0_78:
	add.s32 	%r267, %r344, -1;
	setp.ge.u32 	%p159, %r267, %r62;
	not.pred 	%p160, %p5;
	or.pred  	%p161, %p159, %p160;
	@%p161 bra 	$L__BB0_80;
	ld.shared.u8 	%rs88, [%r18+2];
	ld.shared.u8 	%rs89, [%r18+1];
	ld.shared.u8 	%rs90, [%r18];
	mul.wide.u16 	%r268, %rs88, 8;
	neg.s32 	%r269, %r268;
	cvt.rn.f32.s32 	%f354, %r269;
	add.f32 	%f497, %f497, %f354;
	mul.wide.u16 	%r270, %rs89, 8;
	neg.s32 	%r271, %r270;
	cvt.rn.f32.s32 	%f355, %r271;
	add.f32 	%f496, %f496, %f355;
	mul.wide.u16 	%r272, %rs90, 8;
	neg.s32 	%r273, %r272;
	cvt.rn.f32.s32 	%f356, %r273;
	add.f32 	%f495, %f495, %f356;
$L__BB0_80:
	setp.ge.u32 	%p162, %r344, %r62;
	not.pred 	%p163, %p5;
	or.pred  	%p164, %p162, %p163;
	@%p164 bra 	$L__BB0_82;
	ld.shared.u8 	%rs91, [%r19+2];
	ld.shared.u8 	%rs92, [%r19+1];
	ld.shared.u8 	%rs93, [%r19];
	mul.wide.u16 	%r274, %rs91, 2;
	neg.s32 	%r275, %r274;
	cvt.rn.f32.s32 	%f357, %r275;
	add.f32 	%f497, %f497, %f357;
	mul.wide.u16 	%r276, %rs92, 2;
	neg.s32 	%r277, %r276;
	cvt.rn.f32.s32 	%f358, %r277;
	add.f32 	%f496, %f496, %f358;
	mul.wide.u16 	%r278, %rs93, 2;
	neg.s32 	%r279, %r278;
	cvt.rn.f32.s32 	%f359, %r279;
	add.f32 	%f495, %f495, %f359;
$L__BB0_82:
	add.f32 	%f360, %f497, 0f00000000;
	add.f32 	%f361, %f496, 0f00000000;
	add.f32 	%f362, %f495, 0f00000000;
	add.s32 	%r280, %r344, -2;
	setp.gt.u32 	%p165, %r280, 1;
	add.s32 	%r281, %r344, -4;
	setp.lt.u32 	%p166, %r281, %r62;
	and.pred  	%p167, %p165, %p166;
	and.pred  	%p168, %p167, %p2;
	selp.f32 	%f363, %f362, %f495, %p168;
	selp.f32 	%f364, %f361, %f496, %p168;
	selp.f32 	%f365, %f360, %f497, %p168;
	add.f32 	%f366, %f365, 0f00000000;
	add.f32 	%f367, %f364, 0f00000000;
	add.f32 	%f368, %f363, 0f00000000;
	add.s32 	%r282, %r344, -3;
	setp.lt.u32 	%p169, %r282, %r62;
	and.pred  	%p170, %p169, %p2;
	selp.f32 	%f369, %f368, %f363, %p170;
	selp.f32 	%f370, %f367, %f364, %p170;
	selp.f32 	%f371, %f366, %f365, %p170;
	add.f32 	%f372, %f371, 0f00000000;
	add.f32 	%f373, %f370, 0f00000000;
	add.f32 	%f374, %f369, 0f00000000;
	setp.lt.u32 	%p171, %r280, %r62;
	and.pred  	%p172, %p171, %p2;
	selp.f32 	%f375, %f374, %f369, %p172;
	selp.f32 	%f376, %f373, %f370, %p172;
	selp.f32 	%f377, %f372, %f371, %p172;
	add.f32 	%f378, %f377, 0f00000000;
	add.f32 	%f379, %f376, 0f00000000;
	add.f32 	%f380, %f375, 0f00000000;
	add.s32 	%r283, %r344, -1;
	setp.lt.u32 	%p173, %r283, %r62;
	and.pred  	%p174, %p173, %p2;
	selp.f32 	%f381, %f380, %f375, %p174;
	selp.f32 	%f382, %f379, %f376, %p174;
	selp.f32 	%f383, %f378, %f377, %p174;
	add.f32 	%f384, %f383, 0f00000000;
	add.f32 	%f385, %f382, 0f00000000;
	add.f32 	%f386, %f381, 0f00000000;
	setp.lt.u32 	%p175, %r344, %r62;
	and.pred  	%p176, %p175, %p2;
	selp.f32 	%f525, %f386, %f381, %p176;
	selp.f32 	%f526, %f385, %f382, %p176;
	selp.f32 	%f527, %f384, %f383, %p176;
	setp.gt.s32 	%p177, %r334, -2;
	add.s32 	%r284, %r334, 1;
	setp.lt.u32 	%p178, %r284, %r61;
	and.pred  	%p6, %p177, %p178;
	and.pred  	%p179, %p167, %p6;
	not.pred 	%p180, %p179;
	@%p180 bra 	$L__BB0_84;
	ld.shared.u8 	%rs94, [%r20+2];
	ld.shared.u8 	%rs95, [%r20+1];
	ld.shared.u8 	%rs96, [%r20];
	mul.wide.u16 	%r285, %rs94, 2;
	cvt.rn.f32.u32 	%f387, %r285;
	add.f32 	%f527, %f527, %f387;
	mul.wide.u16 	%r286, %rs95, 2;
	cvt.rn.f32.u32 	%f388, %r286;
	add.f32 	%f526, %f526, %f388;
	mul.wide.u16 	%r287, %rs96, 2;
	cvt.rn.f32.u32 	%f389, %r287;
	add.f32 	%f525, %f525, %f389;
$L__BB0_84:
	add.s32 	%r288, %r344, -3;
	setp.ge.u32 	%p181, %r288, %r62;
	not.pred 	%p182, %p6;
	or.pred  	%p183, %p181, %p182;
	@%p183 bra 	$L__BB0_86;
	ld.shared.u8 	%rs97, [%r21+2];
	ld.shared.u8 	%rs98, [%r21+1];
	ld.shared.u8 	%rs99, [%r21];
	mul.wide.u16 	%r289, %rs97, 8;
	cvt.rn.f32.u32 	%f390, %r289;
	add.f32 	%f527, %f527, %f390;
	mul.wide.u16 	%r290, %rs98, 8;
	cvt.rn.f32.u32 	%f391, %r290;
	add.f32 	%f526, %f526, %f391;
	mul.wide.u16 	%r291, %rs99, 8;
	cvt.rn.f32.u32 	%f392, %r291;
	add.f32 	%f525, %f525, %f392;
$L__BB0_86:
	add.s32 	%r292, %r344, -2;
	setp.ge.u32 	%p184, %r292, %r62;
	not.pred 	%p185, %p6;
	or.pred  	%p186, %p184, %p185;
	@%p186 bra 	$L__BB0_88;
	ld.param.u32 	%r332, [_Z5sobelPhS_jjj_param_4];
	add.s32 	%r293, %r21, %r332;
	ld.shared.u8 	%rs100, [%r293+2];
	ld.shared.u8 	%rs101, [%r293+1];
	ld.shared.u8 	%rs102, [%r293];
	mul.wide.u16 	%r294, %rs100, 12;
	cvt.rn.f32.u32 	%f393, %r294;
	add.f32 	%f527, %f527, %f393;
	mul.wide.u16 	%r295, %rs101, 12;
	cvt.rn.f32.u32 	%f394, %r295;
	add.f32 	%f526, %f526, %f394;
	mul.wide.u16 	%r296, %rs102, 12;
	cvt.rn.f32.u32 	%f395, %r296;
	add.f32 	%f525, %f525, %f395;
$L__BB0_88:
	add.s32 	%r297, %r344, -1;
	setp.ge.u32 	%p187, %r297, %r62;
	not.pred 	%p188, %p6;
	or.pred  	%p189, %p187, %p188;
	@%p189 bra 	$L__BB0_90;
	ld.shared.u8 	%rs103, [%r22+2];
	ld.shared.u8 	%rs104, [%r22+1];
	ld.shared.u8 	%rs105, [%r22];
	mul.wide.u16 	%r298, %rs103, 8;
	cvt.rn.f32.u32 	%f396, %r298;
	add.f32 	%f527, %f527, %f396;
	mul.wide.u16 	%r299, %rs104, 8;
	cvt.rn.f32.u32 	%f397, %r299;
	add.f32 	%f526, %f526, %f397;
	mul.wide.u16 	%r300, %rs105, 8;
	cvt.rn.f32.u32 	%f398, %r300;
	add.f32 	%f525, %f525, %f398;
$L__BB0_90:
	setp.ge.u32 	%p190, %r344, %r62;
	not.pred 	%p191, %p6;
	or.pred  	%p192, %p190, %p191;
	@%p192 bra 	$L__BB0_92;
	ld.shared.u8 	%rs106, [%r23+2];
	ld.shared.u8 	%rs107, [%r23+1];
	ld.shared.u8 	%rs108, [%r23];
	mul.wide.u16 	%r301, %rs106, 2;
	cvt.rn.f32.u32 	%f399, %r301;
	add.f32 	%f527, %f527, %f399;
	mul.wide.u16 	%r302, %rs107, 2;
	cvt.rn.f32.u32 	%f400, %r302;
	add.f32 	%f526, %f526, %f400;
	mul.wide.u16 	%r303, %rs108, 2;
	cvt.rn.f32.u32 	%f401, %r303;
	add.f32 	%f525, %f525, %f401;
$L__BB0_92:
	add.s32 	%r304, %r344, -2;
	setp.gt.u32 	%p193, %r304, 1;
	add.s32 	%r305, %r344, -4;
	setp.lt.u32 	%p194, %r305, %r62;
	and.pred  	%p195, %p193, %p194;
	and.pred  	%p196, %p195, %p3;
	not.pred 	%p197, %p196;
	@%p197 bra 	$L__BB0_94;
	ld.shared.u8 	%rs109, [%r11+2];
	ld.shared.u8 	%rs110, [%r11+1];
	ld.shared.u8 	%rs111, [%r11];
	cvt.rn.f32.u16 	%f402, %rs109;
	add.f32 	%f527, %f527, %f402;
	cvt.rn.f32.u16 	%f403, %rs110;
	add.f32 	%f526, %f526, %f403;
	cvt.rn.f32.u16 	%f404, %rs111;
	add.f32 	%f525, %f525, %f404;
$L__BB0_94:
	add.s32 	%r306, %r344, -3;
	setp.ge.u32 	%p198, %r306, %r62;
	not.pred 	%p199, %p3;
	or.pred  	%p200, %p198, %p199;
	@%p200 bra 	$L__BB0_96;
	ld.shared.u8 	%rs112, [%r24+2];
	ld.shared.u8 	%rs113, [%r24+1];
	ld.shared.u8 	%rs114, [%r24];
	mul.wide.u16 	%r307, %rs112, 4;
	cvt.rn.f32.u32 	%f405, %r307;
	add.f32 	%f527, %f527, %f405;
	mul.wide.u16 	%r308, %rs113, 4;
	cvt.rn.f32.u32 	%f406, %r308;
	add.f32 	%f526, %f526, %f406;
	mul.wide.u16 	%r309, %rs114, 4;
	cvt.rn.f32.u32 	%f407, %r309;
	add.f32 	%f525, %f525, %f407;
$L__BB0_96:
	add.s32 	%r310, %r344, -2;
	setp.ge.u32 	%p201, %r310, %r62;
	not.pred 	%p202, %p3;
	or.pred  	%p203, %p201, %p202;
	@%p203 bra 	$L__BB0_98;
	ld.shared.u8 	%rs115, [%r12+2];
	ld.shared.u8 	%rs116, [%r12+1];
	ld.shared.u8 	%rs117, [%r12];
	mul.wide.u16 	%r311, %rs115, 6;
	cvt.rn.f32.u32 	%f408, %r311;
	add.f32 	%f527, %f527, %f408;
	mul.wide.u16 	%r312, %rs116, 6;
	cvt.rn.f32.u32 	%f409, %r312;
	add.f32 	%f526, %f526, %f409;
	mul.wide.u16 	%r313, %rs117, 6;
	cvt.rn.f32.u32 	%f410, %r313;
	add.f32 	%f525, %f525, %f410;
$L__BB0_98:
	add.s32 	%r314, %r344, -1;
	setp.ge.u32 	%p204, %r314, %r62;
	not.pred 	%p205, %p3;
	or.pred  	%p206, %p204, %p205;
	@%p206 bra 	$L__BB0_100;
	ld.shared.u8 	%rs118, [%r25+2];
	ld.shared.u8 	%rs119, [%r25+1];
	ld.shared.u8 	%rs120, [%r25];
	mul.wide.u16 	%r315, %rs118, 4;
	cvt.rn.f32.u32 	%f411, %r315;
	add.f32 	%f527, %f527, %f411;
	mul.wide.u16 	%r316, %rs119, 4;
	cvt.rn.f32.u32 	%f412, %r316;
	add.f32 	%f526, %f526, %f412;
	mul.wide.u16 	%r317, %rs120, 4;
	cvt.rn.f32.u32 	%f413, %r317;
	add.f32 	%f525, %f525, %f413;
$L__BB0_100:
	not.pred 	%p208, %p3;
	or.pred  	%p209, %p190, %p208;
	@%p209 bra 	$L__BB0_102;
	ld.shared.u8 	%rs121, [%r13+2];
	ld.shared.u8 	%rs122, [%r13+1];
	ld.shared.u8 	%rs123, [%r13];
	cvt.rn.f32.u16 	%f414, %rs121;
	add.f32 	%f527, %f527, %f414;
	cvt.rn.f32.u16 	%f415, %rs122;
	add.f32 	%f526, %f526, %f415;
	cvt.rn.f32.u16 	%f416, %rs123;
	add.f32 	%f525, %f525, %f416;
$L__BB0_102:
	ld.param.u32 	%r333, [_Z5sobelPhS_jjj_param_4];
	ld.param.u64 	%rd65, [_Z5sobelPhS_jjj_param_1];
	fma.rn.f32 	%f417, %f491, %f491, 0f00000000;
	fma.rn.f32 	%f418, %f490, %f490, 0f00000000;
	fma.rn.f32 	%f419, %f489, %f489, 0f00000000;
	fma.rn.f32 	%f420, %f527, %f527, %f417;
	fma.rn.f32 	%f421, %f526, %f526, %f418;
	fma.rn.f32 	%f422, %f525, %f525, %f419;
	sqrt.rn.f32 	%f423, %f420;
	mul.f32 	%f424, %f423, 0f3E000000;
	sqrt.rn.f32 	%f425, %f421;
	mul.f32 	%f426, %f425, 0f3E000000;
	sqrt.rn.f32 	%f427, %f422;
	mul.f32 	%f428, %f427, 0f3E000000;
	setp.gt.f32 	%p210, %f424, 0f437F0000;
	selp.f32 	%f429, 0f437F0000, %f424, %p210;
	cvt.rzi.u32.f32 	%r318, %f429;
	setp.gt.f32 	%p211, %f426, 0f437F0000;
	selp.f32 	%f430, 0f437F0000, %f426, %p211;
	cvt.rzi.u32.f32 	%r319, %f430;
	setp.gt.f32 	%p212, %f428, 0f437F0000;
	selp.f32 	%f431, 0f437F0000, %f428, %p212;
	cvt.rzi.u32.f32 	%r320, %f431;
	add.s32 	%r321, %r339, -1;
	add.s32 	%r322, %r339, -2;
	cvt.u64.u32 	%rd58, %r339;
	cvta.to.global.u64 	%rd59, %rd65;
	add.s64 	%rd60, %rd59, %rd58;
	st.global.u8 	[%rd60], %r318;
	cvt.u64.u32 	%rd61, %r321;
	add.s64 	%rd62, %rd59, %rd61;
	st.global.u8 	[%rd62], %r319;
	cvt.u64.u32 	%rd63, %r322;
	add.s64 	%rd64, %rd59, %rd63;
	st.global.u8 	[%rd64], %r320;
	add.s32 	%r344, %r344, %r2;
	mul.lo.s32 	%r323, %r2, %r333;
	add.s32 	%r343, %r343, %r323;
	add.s32 	%r342, %r342, %r323;
	add.s32 	%r341, %r341, %r323;
	add.s32 	%r324, %r344, -2;
	add.s32 	%r340, %r340, %r323;
	add.s32 	%r339, %r339, %r323;
	add.s32 	%r338, %r338, %r323;
	add.s32 	%r337, %r337, %r323;
	add.s32 	%r336, %r336, %r323;
	add.s32 	%r335, %r335, %r323;
	setp.lt.s32 	%p213, %r324, %r62;
	@%p213 bra 	$L__BB0_4;
$L__BB0_103:
	mov.u32 	%r325, %nctaid.x;
	mov.u32 	%r326, %ntid.y;
	mad.lo.s32 	%r334, %r325, %r326, %r334;
	setp.lt.s32 	%p214, %r334, %r61;
	@%p214 bra 	$L__BB0_2;
$L__BB0_104:
	ret;

}


// ===== COMPILED SASS (sm_100) =====

	.target	sm_100

	.elftype	@"ET_EXEC"


//--------------------- .note.nv.tkinfo           --------------------------
	.section	.note.nv.tkinfo,"",@"SHT_NOTE"
	.sectionflags	@"SHF_NOTE_NV_TKINFO"
	.tkinfo
        /*0018*/ 	.word	0x00000002
        /*0030*/ 	.string	""
        /*0030*/ 	.string	"ptxas"
        /*0030*/ 	.string	"Cuda compilation tools, release 13.0, V13.0.88"
        /*0030*/ 	.string	"Build cuda_13.0.r13.0/compiler.36424714_0"
        /*0030*/ 	.string	"-arch sm_100 -m 64 "



//--------------------- .note.nv.cuinfo           --------------------------
	.section	.note.nv.cuinfo,"",@"SHT_NOTE"
	.sectionflags	@"SHF_NOTE_NV_CUINFO"
        /*0018*/ 	.short	0x0002
        /*001a*/ 	.short	0x0064
        /*001c*/ 	.short	0x0082
	.zero		2


//--------------------- .nv.info                  --------------------------
	.section	.nv.info,"",@"SHT_CUDA_INFO"
	.align	4


	//----- nvinfo : EIATTR_REGCOUNT
	.align		4
        /*0000*/ 	.byte	0x04, 0x2f
        /*0002*/ 	.short	(.L_2 - .L_1)
	.align		4
.L_1:
        /*0004*/ 	.word	index@(_Z5sobelPhS_jjj)
        /*0008*/ 	.word	0x00000038


	//----- nvinfo : EIATTR_FRAME_SIZE
	.align		4
.L_2:
        /*000c*/ 	.byte	0x04, 0x11
        /*000e*/ 	.short	(.L_4 - .L_3)
	.align		4
.L_3:
        /*0010*/ 	.word	index@($__internal_0_$__cuda_sm20_sqrt_rn_f32_slowpath)
        /*0014*/ 	.word	0x00000000


	//----- nvinfo : EIATTR_FRAME_SIZE
	.align		4
.L_4:
        /*0018*/ 	.byte	0x04, 0x11
        /*001a*/ 	.short	(.L_6 - .L_5)
	.align		4
.L_5:
        /*001c*/ 	.word	index@(_Z5sobelPhS_jjj)
        /*0020*/ 	.word	0x00000000


	//----- nvinfo : EIATTR_MIN_STACK_SIZE
	.align		4
.L_6:
        /*0024*/ 	.byte	0x04, 0x12
        /*0026*/ 	.short	(.L_8 - .L_7)
	.align		4
.L_7:
        /*0028*/ 	.word	index@(_Z5sobelPhS_jjj)
        /*002c*/ 	.word	0x00000000
.L_8:


//--------------------- .nv.compat                --------------------------
	.section	.nv.compat,"",@"SHT_CUDA_COMPAT_INFO"
	.align	4
        /*0000*/ 	.byte	0x02, 0x09, 0x00, 0x00, 0x02, 0x02, 0x01, 0x00, 0x02, 0x05, 0x05, 0x00, 0x03, 0x07, 0x01, 0x01
        /*0010*/ 	.byte	0x02, 0x03, 0x00, 0x00, 0x02, 0x06, 0x01, 0x00, 0x04, 0x0b, 0x08, 0x00, 0x01, 0x00, 0x00, 0x00
        /*0020*/ 	.byte	0x00, 0x00, 0x00, 0x00


//--------------------- .nv.info._Z5sobelPhS_jjj  --------------------------
	.section	.nv.info._Z5sobelPhS_jjj,"",@"SHT_CUDA_INFO"
	.sectionflags	@""
	.align	4


	//----- nvinfo : EIATTR_CUDA_API_VERSION
	.align		4
        /*0000*/ 	.byte	0x04, 0x37
        /*0002*/ 	.short	(.L_10 - .L_9)
.L_9:
        /*0004*/ 	.word	0x00000082


	//----- nvinfo : EIATTR_KPARAM_INFO
	.align		4
.L_10:
        /*0008*/ 	.byte	0x04, 0x17
        /*000a*/ 	.short	(.L_12 - .L_11)
.L_11:
        /*000c*/ 	.word	0x00000000
        /*0010*/ 	.short	0x0004
        /*0012*/ 	.short	0x0018
        /*0014*/ 	.byte	0x00, 0xf0, 0x11, 0x00


	//----- nvinfo : EIATTR_KPARAM_INFO
	.align		4
.L_12:
        /*0018*/ 	.byte	0x04, 0x17
        /*001a*/ 	.short	(.L_14 - .L_13)
.L_13:
        /*001c*/ 	.word	0x00000000
        /*0020*/ 	.short	0x0003
        /*0022*/ 	.short	0x0014
        /*0024*/ 	.byte	0x00, 0xf0, 0x11, 0x00


	//----- nvinfo : EIATTR_KPARAM_INFO
	.align		4
.L_14:
        /*0028*/ 	.byte	0x04, 0x17
        /*002a*/ 	.short	(.L_16 - .L_15)
.L_15:
        /*002c*/ 	.word	0x00000000
        /*0030*/ 	.short	0x0002
        /*0032*/ 	.short	0x0010
        /*0034*/ 	.byte	0x00, 0xf0, 0x11, 0x00


	//----- nvinfo : EIATTR_KPARAM_INFO
	.align		4
.L_16:
        /*0038*/ 	.byte	0x04, 0x17
        /*003a*/ 	.short	(.L_18 - .L_17)
.L_17:
        /*003c*/ 	.word	0x00000000
        /*0040*/ 	.short	0x0001
        /*0042*/ 	.short	0x0008
        /*0044*/ 	.byte	0x00, 0xf5, 0x21, 0x00


	//----- nvinfo : EIATTR_KPARAM_INFO
	.align		4
.L_18:
        /*0048*/ 	.byte	0x04, 0x17
        /*004a*/ 	.short	(.L_20 - .L_19)
.L_19:
        /*004c*/ 	.word	0x00000000
        /*0050*/ 	.short	0x0000
        /*0052*/ 	.short	0x0000
        /*0054*/ 	.byte	0x00, 0xf5, 0x21, 0x00


	//----- nvinfo : EIATTR_SPARSE_MMA_MASK
	.align		4
.L_20:
        /*0058*/ 	.byte	0x03, 0x50
        /*005a*/ 	.short	0x0000


	//----- nvinfo : EIATTR_MAXREG_COUNT
	.align		4
        /*005c*/ 	.byte	0x03, 0x1b
        /*005e*/ 	.short	0x00ff


	//----- nvinfo : EIATTR_NUM_BARRIERS
	.align		4
        /*0060*/ 	.byte	0x02, 0x4c
        /*0062*/ 	.byte	0x01
	.zero		1


	//----- nvinfo : EIATTR_MERCURY_ISA_VERSION
	.align		4
        /*0064*/ 	.byte	0x03, 0x5f
        /*0066*/ 	.short	0x0101


	//----- nvinfo : EIATTR_VRC_CTA_INIT_COUNT
	.align		4
        /*0068*/ 	.byte	0x02, 0x4a
	.zero		1
	.zero		1


	//----- nvinfo : EIATTR_EXIT_INSTR_OFFSETS
	.align		4
        /*006c*/ 	.byte	0x04, 0x1c
        /*006e*/ 	.short	(.L_22 - .L_21)


	//   ....[0]....
.L_21:
        /*0070*/ 	.word	0x00000080


	//   ....[1]....
        /*0074*/ 	.word	0x00004050


	//----- nvinfo : EIATTR_CRS_STACK_SIZE
	.align		4
.L_22:
        /*0078*/ 	.byte	0x04, 0x1e
        /*007a*/ 	.short	(.L_24 - .L_23)
.L_23:
        /*007c*/ 	.word	0x00000000


	//----- nvinfo : EIATTR_CBANK_PARAM_SIZE
	.align		4
.L_24:
        /*0080*/ 	.byte	0x03, 0x19
        /*0082*/ 	.short	0x001c


	//----- nvinfo : EIATTR_PARAM_CBANK
	.align		4
        /*0084*/ 	.byte	0x04, 0x0a
        /*0086*/ 	.short	(.L_26 - .L_25)
	.align		4
.L_25:
        /*0088*/ 	.word	index@(.nv.constant0._Z5sobelPhS_jjj)
        /*008c*/ 	.short	0x0380
        /*008e*/ 	.short	0x001c


	//----- nvinfo : EIATTR_SW_WAR
	.align		4
.L_26:
        /*0090*/ 	.byte	0x04, 0x36
        /*0092*/ 	.short	(.L_28 - .L_27)
.L_27:
        /*0094*/ 	.word	0x00000008
.L_28:


//--------------------- .nv.callgraph             --------------------------
	.section	.nv.callgraph,"",@"SHT_CUDA_CALLGRAPH"
	.align	4
	.sectionentsize	8
	.align		4
        /*0000*/ 	.word	0x00000000
	.align		4
        /*0004*/ 	.word	0xffffffff
	.align		4
        /*0008*/ 	.word	0x00000000
	.align		4
        /*000c*/ 	.word	0xfffffffe
	.align		4
        /*0010*/ 	.word	0x00000000
	.align		4
        /*0014*/ 	.word	0xfffffffd
	.align		4
        /*0018*/ 	.word	0x00000000
	.align		4
        /*001c*/ 	.word	0xfffffffc


//--------------------- .nv.constant3             --------------------------
	.section	.nv.constant3,"a",@progbits
	.align	4
.nv.constant3:
	.type		mask,@object
	.size		mask,(.L_0 - mask)
mask:
        /*0000*/ 	.byte	0xff, 0xff, 0xff, 0xff, 0xfc, 0xff, 0xff, 0xff, 0xfa, 0xff, 0xff, 0xff, 0xfc, 0xff, 0xff, 0xff
        /* <DEDUP_REMOVED lines=11> */
        /*00c0*/ 	.byte	0x02, 0x00, 0x00, 0x00, 0x01, 0x00, 0x00, 0x00
.L_0:


//--------------------- .text._Z5sobelPhS_jjj     --------------------------
	.section	.text._Z5sobelPhS_jjj,"ax",@progbits
	.align	128
        .global         _Z5sobelPhS_jjj
        .type           _Z5sobelPhS_jjj,@function
        .size           _Z5sobelPhS_jjj,(.L_x_94 - _Z5sobelPhS_jjj)
        .other          _Z5sobelPhS_jjj,@"STO_CUDA_ENTRY STV_DEFAULT"
_Z5sobelPhS_jjj:
.text._Z5sobelPhS_jjj:
[----:B------:R-:W-:Y:S01]  /*0000*/  LDC R1, c[0x0][0x37c] ;  /* 0x0000df00ff017b82 */ /* 0x000fe20000000800 */
[----:B------:R-:W0:Y:S01]  /*0010*/  S2R R9, SR_TID.Y ;  /* 0x0000000000097919 */ /* 0x000e220000002200 */
[----:B------:R-:W1:Y:S06]  /*0020*/  LDCU UR6, c[0x0][0x360] ;  /* 0x00006c00ff0677ac */ /* 0x000e6c0008000800 */
[----:B------:R-:W0:Y:S01]  /*0030*/  S2UR UR4, SR_CTAID.X ;  /* 0x00000000000479c3 */ /* 0x000e220000002500 */
[----:B------:R-:W2:Y:S07]  /*0040*/  LDCU UR5, c[0x0][0x390] ;  /* 0x00007200ff0577ac */ /* 0x000eae0008000800 */
[----:B------:R-:W0:Y:S02]  /*0050*/  LDC R11, c[0x0][0x364] ;  /* 0x0000d900ff0b7b82 */ /* 0x000e240000000800 */
[----:B0-----:R-:W-:-:S05]  /*0060*/  IMAD R11, R11, UR4, R9 ;  /* 0x000000040b0b7c24 */ /* 0x001fca000f8e0209 */
[----:B--2---:R-:W-:-:S13]  /*0070*/  ISETP.GE.AND P0, PT, R11, UR5, PT ;  /* 0x000000050b007c0c */ /* 0x004fda000bf06270 */
[----:B-1----:R-:W-:Y:S05]  /*0080*/  @P0 EXIT ;  /* 0x000000000000094d */ /* 0x002fea0003800000 */
[----:B------:R-:W0:Y:S01]  /*0090*/  S2R R0, SR_TID.X ;  /* 0x0000000000007919 */ /* 0x000e220000002100 */
[----:B------:R-:W1:Y:S01]  /*00a0*/  S2UR UR5, SR_CgaCtaId ;  /* 0x00000000000579c3 */ /* 0x000e620000008800 */
[----:B------:R-:W2:Y:S01]  /*00b0*/  LDCU UR7, c[0x0][0x398] ;  /* 0x00007300ff0777ac */ /* 0x000ea20008000800 */
[----:B------:R-:W-:Y:S01]  /*00c0*/  UMOV UR4, 0x400 ;  /* 0x0000040000047882 */ /* 0x000fe20000000000 */
[----:B------:R-:W3:Y:S01]  /*00d0*/  LDCU.64 UR8, c[0x0][0x358] ;  /* 0x00006b00ff0877ac */ /* 0x000ee20008000a00 */
[----:B------:R-:W4:Y:S01]  /*00e0*/  LDCU UR13, c[0x0][0x398] ;  /* 0x00007300ff0d77ac */ /* 0x000f220008000800 */
[----:B------:R-:W0:Y:S01]  /*00f0*/  LDCU UR12, c[0x0][0x390] ;  /* 0x00007200ff0c77ac */ /* 0x000e220008000800 */
[----:B------:R-:W0:Y:S01]  /*0100*/  LDCU UR14, c[0x0][0x394] ;  /* 0x00007280ff0e77ac */ /* 0x000e220008000800 */
[----:B--2---:R-:W-:Y:S01]  /*0110*/  IMAD.U32 R17, RZ, RZ, UR7 ;  /* 0x00000007ff117e24 */ /* 0x004fe2000f8e00ff */
[----:B------:R-:W2:Y:S01]  /*0120*/  LDCU.64 UR10, c[0x0][0x388] ;  /* 0x00007100ff0a77ac */ /* 0x000ea20008000a00 */
[----:B-1----:R-:W-:Y:S01]  /*0130*/  ULEA UR4, UR5, UR4, 0x18 ;  /* 0x0000000405047291 */ /* 0x002fe2000f8ec0ff */
[----:B0-----:R-:W-:-:S05]  /*0140*/  IMAD R9, R9, 0x24, R0 ;  /* 0x0000002409097824 */ /* 0x001fca00078e0200 */
[----:B------:R-:W-:Y:S01]  /*0150*/  MOV R10, UR4 ;  /* 0x00000004000a7c02 */ /* 0x000fe20008000f00 */
[C---:B------:R-:W-:Y:S01]  /*0160*/  VIADD R7, R9.reuse, 0x24 ;  /* 0x0000002409077836 */ /* 0x040fe20000000000 */
[C---:B------:R-:W-:Y:S01]  /*0170*/  IADD3 R8, PT, PT, R9.reuse, 0x6c, RZ ;  /* 0x0000006c09087810 */ /* 0x040fe20007ffe0ff */
[C---:B------:R-:W-:Y:S01]  /*0180*/  VIADD R2, R9.reuse, 0x2 ;  /* 0x0000000209027836 */ /* 0x040fe20000000000 */
[----:B------:R-:W-:Y:S01]  /*0190*/  IADD3 R5, PT, PT, R9, 0x90, RZ ;  /* 0x0000009009057810 */ /* 0x000fe20007ffe0ff */
[--C-:B------:R-:W-:Y:S02]  /*01a0*/  IMAD R7, R7, UR7, R10.reuse ;  /* 0x0000000707077c24 */ /* 0x100fe4000f8e020a */
[----:B------:R-:W-:Y:S02]  /*01b0*/  IMAD R8, R8, UR7, R10 ;  /* 0x0000000708087c24 */ /* 0x000fe4000f8e020a */
[C---:B------:R-:W-:Y:S02]  /*01c0*/  VIADD R4, R9.reuse, 0x4a ;  /* 0x0000004a09047836 */ /* 0x040fe40000000000 */
[C---:B------:R-:W-:Y:S01]  /*01d0*/  VIADD R6, R9.reuse, 0x92 ;  /* 0x0000009209067836 */ /* 0x040fe20000000000 */
[----:B------:R-:W-:Y:S01]  /*01e0*/  IADD3 R13, PT, PT, R8, UR7, RZ ;  /* 0x00000007080d7c10 */ /* 0x000fe2000fffe0ff */
[----:B------:R-:W-:-:S02]  /*01f0*/  VIADD R3, R9, 0x48 ;  /* 0x0000004809037836 */ /* 0x000fc40000000000 */
[----:B------:R-:W-:Y:S02]  /*0200*/  VIADD R12, R7, UR7 ;  /* 0x00000007070c7c36 */ /* 0x000fe40008000000 */
[--C-:B------:R-:W-:Y:S02]  /*0210*/  IMAD R2, R2, UR7, R10.reuse ;  /* 0x0000000702027c24 */ /* 0x100fe4000f8e020a */
[--C-:B------:R-:W-:Y:S01]  /*0220*/  IMAD R4, R4, UR7, R10.reuse ;  /* 0x0000000704047c24 */ /* 0x100fe2000f8e020a */
[----:B------:R-:W-:Y:S01]  /*0230*/  LEA R16, R17, R12, 0x1 ;  /* 0x0000000c11107211 */ /* 0x000fe200078e08ff */
[--C-:B------:R-:W-:Y:S02]  /*0240*/  IMAD R6, R6, UR7, R10.reuse ;  /* 0x0000000706067c24 */ /* 0x100fe4000f8e020a */
[--C-:B------:R-:W-:Y:S02]  /*0250*/  IMAD R3, R3, UR7, R10.reuse ;  /* 0x0000000703037c24 */ /* 0x100fe4000f8e020a */
[----:B------:R-:W-:-:S02]  /*0260*/  IMAD R5, R5, UR7, R10 ;  /* 0x0000000705057c24 */ /* 0x000fc4000f8e020a */
[----:B------:R-:W-:Y:S02]  /*0270*/  IMAD R9, R9, UR7, R10 ;  /* 0x0000000709097c24 */ /* 0x000fe4000f8e020a */
[C---:B------:R-:W-:Y:S02]  /*0280*/  IMAD R10, R17.reuse, 0x2, R2 ;  /* 0x00000002110a7824 */ /* 0x040fe400078e0202 */
[C---:B------:R-:W-:Y:S02]  /*0290*/  IMAD R14, R17.reuse, 0x2, R4 ;  /* 0x00000002110e7824 */ /* 0x040fe400078e0204 */
[C---:B------:R-:W-:Y:S02]  /*02a0*/  IMAD R15, R17.reuse, 0x2, R6 ;  /* 0x00000002110f7824 */ /* 0x040fe400078e0206 */
[----:B--234-:R-:W-:-:S07]  /*02b0*/  IMAD R17, R17, 0x2, R13 ;  /* 0x0000000211117824 */ /* 0x01cfce00078e020d */
.L_x_91:
[----:B------:R-:W0:Y:S02]  /*02c0*/  LDC R26, c[0x0][0x394] ;  /* 0x0000e500ff1a7b82 */ /* 0x000e240000000800 */
[----:B0-----:R-:W-:-:S13]  /*02d0*/  ISETP.GE.AND P0, PT, R0, R26, PT ;  /* 0x0000001a0000720c */ /* 0x001fda0003f06270 */
[----:B-1----:R-:W-:Y:S05]  /*02e0*/  @P0 BRA `(.L_x_0) ;  /* 0x0000003c00400947 */ /* 0x002fea0003800000 */
[----:B------:R-:W0:Y:S01]  /*02f0*/  LDCU UR4, c[0x0][0x390] ;  /* 0x00007200ff0477ac */ /* 0x000e220008000800 */
[----:B------:R-:W1:Y:S01]  /*0300*/  LDC R28, c[0x0][0x398] ;  /* 0x0000e600ff1c7b82 */ /* 0x000e620000000800 */
[C---:B------:R-:W-:Y:S01]  /*0310*/  IADD3 R19, PT, PT, R11.reuse, -0x2, RZ ;  /* 0xfffffffe0b137810 */ /* 0x040fe20007ffe0ff */
[----:B------:R-:W-:Y:S02]  /*0320*/  VIADD R18, R11, 0x2 ;  /* 0x000000020b127836 */ /* 0x000fe40000000000 */
[----:B------:R-:W-:Y:S02]  /*0330*/  VIADD R24, R0, 0xfffffffe ;  /* 0xfffffffe00187836 */ /* 0x000fe40000000000 */
[-C--:B------:R-:W-:Y:S02]  /*0340*/  IMAD R21, R19, R26.reuse, RZ ;  /* 0x0000001a13157224 */ /* 0x080fe400078e02ff */
[CC--:B------:R-:W-:Y:S02]  /*0350*/  IMAD R20, R11.reuse, R26.reuse, R0 ;  /* 0x0000001a0b147224 */ /* 0x0c0fe400078e0200 */
[----:B------:R-:W-:Y:S01]  /*0360*/  IMAD R23, R11, R26, R24 ;  /* 0x0000001a0b177224 */ /* 0x000fe200078e0218 */
[----:B------:R-:W-:Y:S01]  /*0370*/  LEA R25, R26, R21, 0x2 ;  /* 0x000000151a197211 */ /* 0x000fe200078e10ff */
[C---:B------:R-:W-:Y:S01]  /*0380*/  IMAD.IADD R27, R21.reuse, 0x1, R0 ;  /* 0x00000001151b7824 */ /* 0x040fe200078e0200 */
[----:B------:R-:W-:-:S03]  /*0390*/  IADD3 R29, PT, PT, R21, R24, RZ ;  /* 0x00000018151d7210 */ /* 0x000fc60007ffe0ff */
[----:B------:R-:W-:Y:S01]  /*03a0*/  IMAD.IADD R24, R25, 0x1, R24 ;  /* 0x0000000119187824 */ /* 0x000fe200078e0218 */
[----:B0-----:R-:W-:Y:S01]  /*03b0*/  ISETP.GE.U32.AND P2, PT, R18, UR4, PT ;  /* 0x0000000412007c0c */ /* 0x001fe2000bf46070 */
[----:B------:R-:W-:Y:S01]  /*03c0*/  VIADD R18, R0, 0x2 ;  /* 0x0000000200127836 */ /* 0x000fe20000000000 */
[----:B------:R-:W-:Y:S01]  /*03d0*/  ISETP.GE.U32.AND P1, PT, R19, UR4, PT ;  /* 0x0000000413007c0c */ /* 0x000fe2000bf26070 */
[----:B------:R-:W-:Y:S01]  /*03e0*/  IMAD.IADD R35, R25, 0x1, R0 ;  /* 0x0000000119237824 */ /* 0x000fe200078e0200 */
[C---:B------:R-:W-:Y:S01]  /*03f0*/  ISETP.GE.U32.AND P0, PT, R11.reuse, UR4, PT ;  /* 0x000000040b007c0c */ /* 0x040fe2000bf06070 */
[--C-:B------:R-:W-:Y:S01]  /*0400*/  IMAD R22, R11, R26, R18.reuse ;  /* 0x0000001a0b167224 */ /* 0x100fe200078e0212 */
[----:B------:R-:W-:Y:S01]  /*0410*/  IADD3 R37, PT, PT, R25, R18, RZ ;  /* 0x0000001219257210 */ /* 0x000fe20007ffe0ff */
[-C--:B-1----:R-:W-:Y:S01]  /*0420*/  IMAD R19, R20, R28.reuse, 0x2 ;  /* 0x0000000214137424 */ /* 0x082fe200078e021c */
[----:B------:R-:W-:Y:S01]  /*0430*/  ISETP.GT.AND P2, PT, R11, -0x3, !P2 ;  /* 0xfffffffd0b00780c */ /* 0x000fe20005744270 */
[----:B------:R-:W-:Y:S01]  /*0440*/  IMAD.IADD R20, R21, 0x1, R18 ;  /* 0x0000000115147824 */ /* 0x000fe200078e0212 */
[C---:B------:R-:W-:Y:S01]  /*0450*/  ISETP.GT.AND P0, PT, R11.reuse, -0x1, !P0 ;  /* 0xffffffff0b00780c */ /* 0x040fe20004704270 */
[-C--:B------:R-:W-:Y:S01]  /*0460*/  IMAD R21, R22, R28.reuse, 0x2 ;  /* 0x0000000216157424 */ /* 0x080fe200078e021c */
[----:B------:R-:W-:Y:S01]  /*0470*/  ISETP.GT.AND P1, PT, R11, 0x1, !P1 ;  /* 0x000000010b00780c */ /* 0x000fe20004f24270 */
[-C--:B------:R-:W-:Y:S01]  /*0480*/  IMAD R23, R23, R28.reuse, 0x2 ;  /* 0x0000000217177424 */ /* 0x080fe200078e021c */
[----:B------:R-:W-:Y:S01]  /*0490*/  P2R R22, PR, RZ, 0x4 ;  /* 0x00000004ff167803 */ /* 0x000fe20000000000 */
[----:B------:R-:W-:-:S02]  /*04a0*/  IMAD R25, R20, R28, 0x2 ;  /* 0x0000000214197424 */ /* 0x000fc400078e021c */
[-C--:B------:R-:W-:Y:S02]  /*04b0*/  IMAD R27, R27, R28.reuse, 0x2 ;  /* 0x000000021b1b7424 */ /* 0x080fe400078e021c */
[-C--:B------:R-:W-:Y:S02]  /*04c0*/  IMAD R29, R29, R28.reuse, 0x2 ;  /* 0x000000021d1d7424 */ /* 0x080fe400078e021c */
[-C--:B------:R-:W-:Y:S02]  /*04d0*/  IMAD R35, R35, R28.reuse, 0x2 ;  /* 0x0000000223237424 */ /* 0x080fe400078e021c */
[-C--:B------:R-:W-:Y:S02]  /*04e0*/  IMAD R37, R37, R28.reuse, 0x2 ;  /* 0x0000000225257424 */ /* 0x080fe400078e021c */
[----:B------:R-:W-:-:S07]  /*04f0*/  IMAD R39, R24, R28, 0x2 ;  /* 0x0000000218277424 */ /* 0x000fce00078e021c */
.L_x_90:
[----:B-1----:R-:W0:Y:S01]  /*0500*/  LDC R41, c[0x0][0x394] ;  /* 0x0000e500ff297b82 */ /* 0x002e220000000800 */
[C---:B------:R-:W-:Y:S02]  /*0510*/  VIADD R24, R18.reuse, 0xfffffffc ;  /* 0xfffffffc12187836 */ /* 0x040fe40000000000 */
[----:B------:R-:W-:-:S03]  /*0520*/  VIADD R20, R18, 0xfffffffe ;  /* 0xfffffffe12147836 */ /* 0x000fc60000000000 */
[----:B0-----:R-:W-:-:S04]  /*0530*/  ISETP.GE.U32.AND P2, PT, R24, R41, PT ;  /* 0x000000291800720c */ /* 0x001fc80003f46070 */
[----:B------:R-:W-:Y:S02]  /*0540*/  P2R R26, PR, RZ, 0x4 ;  /* 0x00000004ff1a7803 */ /* 0x000fe40000000000 */
[----:B------:R-:W-:-:S04]  /*0550*/  ISETP.GT.U32.AND P2, PT, R20, 0x1, !P2 ;  /* 0x000000011400780c */ /* 0x000fc80005744070 */
[----:B------:R-:W-:Y:S02]  /*0560*/  PLOP3.LUT P6, PT, P2, P1, PT, 0x80, 0x8 ;  /* 0x000000000008781c */ /* 0x000fe400017c3070 */
[----:B------:R-:W-:-:S11]  /*0570*/  P2R R24, PR, RZ, 0x4 ;  /* 0x00000004ff187803 */ /* 0x000fd60000000000 */
[----:B------:R-:W0:Y:S01]  /*0580*/  @P6 LDC.64 R30, c[0x0][0x380] ;  /* 0x0000e000ff1e6b82 */ /* 0x000e220000000a00 */
[C---:B------:R-:W-:Y:S01]  /*0590*/  @P6 IADD3 R43, PT, PT, R29.reuse, -0x1, RZ ;  /* 0xffffffff1d2b6810 */ /* 0x040fe20007ffe0ff */
[C---:B------:R-:W-:Y:S01]  /*05a0*/  @P6 VIADD R33, R29.reuse, 0xfffffffe ;  /* 0xfffffffe1d216836 */ /* 0x040fe20000000000 */
[----:B0-----:R-:W-:-:S05]  /*05b0*/  @P6 IADD3 R44, P2, PT, R29, R30, RZ ;  /* 0x0000001e1d2c6210 */ /* 0x001fca0007f5e0ff */
[----:B------:R-:W-:Y:S01]  /*05c0*/  @P6 IMAD.X R45, RZ, RZ, R31, P2 ;  /* 0x000000ffff2d6224 */ /* 0x000fe200010e061f */
[----:B------:R-:W-:-:S04]  /*05d0*/  @P6 IADD3 R42, P2, PT, R43, R30, RZ ;  /* 0x0000001e2b2a6210 */ /* 0x000fc80007f5e0ff */
[----:B------:R-:W-:Y:S01]  /*05e0*/  @P6 IADD3.X R43, PT, PT, RZ, R31, RZ, P2, !PT ;  /* 0x0000001fff2b6210 */ /* 0x000fe200017fe4ff */
[----:B------:R-:W2:Y:S01]  /*05f0*/  @P6 LDG.E.U8 R44, desc[UR8][R44.64] ;  /* 0x000000082c2c6981 */ /* 0x000ea2000c1e1100 */
[----:B------:R-:W-:-:S03]  /*0600*/  @P6 IADD3 R32, P2, PT, R33, R30, RZ ;  /* 0x0000001e21206210 */ /* 0x000fc60007f5e0ff */
[----:B------:R-:W3:Y:S02]  /*0610*/  @P6 LDG.E.U8 R28, desc[UR8][R42.64] ;  /* 0x000000082a1c6981 */ /* 0x000ee4000c1e1100 */
[----:B------:R-:W-:Y:S01]  /*0620*/  @P6 IMAD.X R33, RZ, RZ, R31, P2 ;  /* 0x000000ffff216224 */ /* 0x000fe200010e061f */
[----:B------:R-:W-:-:S04]  /*0630*/  ISETP.GE.U32.OR P2, PT, R20, R41, !P1 ;  /* 0x000000291400720c */ /* 0x000fc80004f46470 */
[----:B------:R-:W4:Y:S09]  /*0640*/  @P6 LDG.E.U8 R32, desc[UR8][R32.64] ;  /* 0x0000000820206981 */ /* 0x000f32000c1e1100 */
[----:B------:R-:W0:Y:S01]  /*0650*/  @!P2 LDC.64 R30, c[0x0][0x380] ;  /* 0x0000e000ff1eab82 */ /* 0x000e220000000a00 */
[C---:B------:R-:W-:Y:S01]  /*0660*/  @!P2 IADD3 R49, PT, PT, R27.reuse, -0x1, RZ ;  /* 0xffffffff1b31a810 */ /* 0x040fe20007ffe0ff */
[C---:B------:R-:W-:Y:S01]  /*0670*/  @!P2 VIADD R47, R27.reuse, 0xfffffffe ;  /* 0xfffffffe1b2fa836 */ /* 0x040fe20000000000 */
[----:B0-----:R-:W-:-:S05]  /*0680*/  @!P2 IADD3 R50, P3, PT, R27, R30, RZ ;  /* 0x0000001e1b32a210 */ /* 0x001fca0007f7e0ff */
[----:B------:R-:W-:Y:S01]  /*0690*/  @!P2 IMAD.X R51, RZ, RZ, R31, P3 ;  /* 0x000000ffff33a224 */ /* 0x000fe200018e061f */
[----:B------:R-:W-:-:S04]  /*06a0*/  @!P2 IADD3 R48, P3, PT, R49, R30, RZ ;  /* 0x0000001e3130a210 */ /* 0x000fc80007f7e0ff */
[----:B------:R-:W5:Y:S01]  /*06b0*/  @!P2 LDG.E.U8 R53, desc[UR8][R50.64] ;  /* 0x000000083235a981 */ /* 0x000f62000c1e1100 */
[----:B------:R-:W-:Y:S01]  /*06c0*/  @!P2 IMAD.X R49, RZ, RZ, R31, P3 ;  /* 0x000000ffff31a224 */ /* 0x000fe200018e061f */
[----:B------:R-:W-:-:S04]  /*06d0*/  @!P2 IADD3 R46, P3, PT, R47, R30, RZ ;  /* 0x0000001e2f2ea210 */ /* 0x000fc80007f7e0ff */
[----:B------:R-:W-:Y:S01]  /*06e0*/  @!P2 IADD3.X R47, PT, PT, RZ, R31, RZ, P3, !PT ;  /* 0x0000001fff2fa210 */ /* 0x000fe20001ffe4ff */
[----:B------:R-:W5:Y:S05]  /*06f0*/  @!P2 LDG.E.U8 R49, desc[UR8][R48.64] ;  /* 0x000000083031a981 */ /* 0x000f6a000c1e1100 */
[----:B------:R-:W5:Y:S01]  /*0700*/  @!P2 LDG.E.U8 R47, desc[UR8][R46.64] ;  /* 0x000000082e2fa981 */ /* 0x000f62000c1e1100 */
[----:B------:R-:W-:-:S03]  /*0710*/  P2R R34, PR, RZ, 0x2 ;  /* 0x00000002ff227803 */ /* 0x000fc60000000000 */
[----:B--2---:R-:W-:Y:S04]  /*0720*/  @P6 STS.U8 [R9+0x2], R44 ;  /* 0x0000022c09006388 */ /* 0x004fe80000000000 */
[----:B---3--:R-:W-:Y:S04]  /*0730*/  @P6 STS.U8 [R9+0x1], R28 ;  /* 0x0000011c09006388 */ /* 0x008fe80000000000 */
[----:B----4-:R0:W-:Y:S04]  /*0740*/  @P6 STS.U8 [R9], R32 ;  /* 0x0000002009006388 */ /* 0x0101e80000000000 */
[----:B-----5:R-:W-:Y:S04]  /*0750*/  @!P2 STS.U8 [R2+0x2], R53 ;  /* 0x000002350200a388 */ /* 0x020fe80000000000 */
[----:B------:R-:W-:Y:S04]  /*0760*/  @!P2 STS.U8 [R2+0x1], R49 ;  /* 0x000001310200a388 */ /* 0x000fe80000000000 */
[----:B------:R1:W-:Y:S01]  /*0770*/  @!P2 STS.U8 [R2], R47 ;  /* 0x0000002f0200a388 */ /* 0x0003e20000000000 */
[----:B------:R-:W-:-:S13]  /*0780*/  ISETP.GE.U32.OR P2, PT, R18, R41, !P1 ;  /* 0x000000291200720c */ /* 0x000fda0004f46470 */
[----:B------:R-:W2:Y:S01]  /*0790*/  @!P2 LDC.64 R30, c[0x0][0x380] ;  /* 0x0000e000ff1eab82 */ /* 0x000ea20000000a00 */
[C---:B------:R-:W-:Y:S02]  /*07a0*/  @!P2 VIADD R43, R25.reuse, 0xffffffff ;  /* 0xffffffff192ba836 */ /* 0x040fe40000000000 */
[C---:B------:R-:W-:Y:S01]  /*07b0*/  @!P2 VIADD R33, R25.reuse, 0xfffffffe ;  /* 0xfffffffe1921a836 */ /* 0x040fe20000000000 */
[----:B------:R-:W-:Y:S02]  /*07c0*/  ISETP.NE.AND P1, PT, R24, RZ, PT ;  /* 0x000000ff1800720c */ /* 0x000fe40003f25270 */
[----:B--2---:R-:W-:-:S05]  /*07d0*/  @!P2 IADD3 R50, P3, PT, R25, R30, RZ ;  /* 0x0000001e1932a210 */ /* 0x004fca0007f7e0ff */
[----:B------:R-:W-:Y:S01]  /*07e0*/  @!P2 IMAD.X R51, RZ, RZ, R31, P3 ;  /* 0x000000ffff33a224 */ /* 0x000fe200018e061f */
[----:B------:R-:W-:-:S04]  /*07f0*/  @!P2 IADD3 R42, P3, PT, R43, R30, RZ ;  /* 0x0000001e2b2aa210 */ /* 0x000fc80007f7e0ff */
[----:B------:R-:W-:Y:S01]  /*0800*/  @!P2 IADD3.X R43, PT, PT, RZ, R31, RZ, P3, !PT ;  /* 0x0000001fff2ba210 */ /* 0x000fe20001ffe4ff */
[----:B------:R2:W3:Y:S01]  /*0810*/  @!P2 LDG.E.U8 R36, desc[UR8][R50.64] ;  /* 0x000000083224a981 */ /* 0x0004e2000c1e1100 */
[----:B------:R-:W-:-:S04]  /*0820*/  @!P2 IADD3 R30, P3, PT, R33, R30, RZ ;  /* 0x0000001e211ea210 */ /* 0x000fc80007f7e0ff */
[----:B------:R-:W4:Y:S01]  /*0830*/  @!P2 LDG.E.U8 R43, desc[UR8][R42.64] ;  /* 0x000000082a2ba981 */ /* 0x000f22000c1e1100 */
[----:B------:R-:W-:Y:S01]  /*0840*/  @!P2 IMAD.X R31, RZ, RZ, R31, P3 ;  /* 0x000000ffff1fa224 */ /* 0x000fe200018e061f */
[----:B------:R-:W-:-:S04]  /*0850*/  PLOP3.LUT P3, PT, P1, P0, PT, 0x80, 0x8 ;  /* 0x000000000008781c */ /* 0x000fc80000f61070 */
[----:B------:R-:W5:Y:S09]  /*0860*/  @!P2 LDG.E.U8 R38, desc[UR8][R30.64] ;  /* 0x000000081e26a981 */ /* 0x000f72000c1e1100 */
[----:B0-----:R-:W0:Y:S01]  /*0870*/  @P3 LDC.64 R32, c[0x0][0x380] ;  /* 0x0000e000ff203b82 */ /* 0x001e220000000a00 */
[C---:B-1----:R-:W-:Y:S01]  /*0880*/  @P3 VIADD R47, R23.reuse, 0xffffffff ;  /* 0xffffffff172f3836 */ /* 0x042fe20000000000 */
[----:B------:R-:W-:-:S02]  /*0890*/  @P3 IADD3 R45, PT, PT, R23, -0x2, RZ ;  /* 0xfffffffe172d3810 */ /* 0x000fc40007ffe0ff */
[----:B0-----:R-:W-:-:S04]  /*08a0*/  @P3 IADD3 R48, P4, PT, R23, R32, RZ ;  /* 0x0000002017303210 */ /* 0x001fc80007f9e0ff */
[----:B------:R-:W-:Y:S02]  /*08b0*/  @P3 IADD3.X R49, PT, PT, RZ, R33, RZ, P4, !PT ;  /* 0x00000021ff313210 */ /* 0x000fe400027fe4ff */
[----:B------:R-:W-:-:S03]  /*08c0*/  @P3 IADD3 R46, P4, PT, R47, R32, RZ ;  /* 0x000000202f2e3210 */ /* 0x000fc60007f9e0ff */
[----:B------:R-:W5:Y:S02]  /*08d0*/  @P3 LDG.E.U8 R48, desc[UR8][R48.64] ;  /* 0x0000000830303981 */ /* 0x000f64000c1e1100 */
[----:B------:R-:W-:Y:S01]  /*08e0*/  @P3 IMAD.X R47, RZ, RZ, R33, P4 ;  /* 0x000000ffff2f3224 */ /* 0x000fe200020e0621 */
[----:B------:R-:W-:-:S04]  /*08f0*/  @P3 IADD3 R44, P4, PT, R45, R32, RZ ;  /* 0x000000202d2c3210 */ /* 0x000fc80007f9e0ff */
[----:B------:R-:W5:Y:S01]  /*0900*/  @P3 LDG.E.U8 R46, desc[UR8][R46.64] ;  /* 0x000000082e2e3981 */ /* 0x000f62000c1e1100 */
[----:B------:R-:W-:Y:S01]  /*0910*/  @P3 IMAD.X R45, RZ, RZ, R33, P4 ;  /* 0x000000ffff2d3224 */ /* 0x000fe200020e0621 */
[----:B------:R-:W-:-:S13]  /*0920*/  ISETP.GE.U32.OR P4, PT, R20, R41, !P0 ;  /* 0x000000291400720c */ /* 0x000fda0004786470 */
[----:B------:R-:W0:Y:S01]  /*0930*/  @!P4 LDC.64 R32, c[0x0][0x380] ;  /* 0x0000e000ff20cb82 */ /* 0x000e220000000a00 */
[C---:B------:R-:W-:Y:S02]  /*0940*/  @!P4 IADD3 R40, PT, PT, R19.reuse, -0x1, RZ ;  /* 0xffffffff1328c810 */ /* 0x040fe40007ffe0ff */
[----:B0-----:R-:W-:-:S05]  /*0950*/  @!P4 IADD3 R52, P5, PT, R19, R32, RZ ;  /* 0x000000201334c210 */ /* 0x001fca0007fbe0ff */
[----:B------:R-:W-:Y:S01]  /*0960*/  @!P4 IMAD.X R53, RZ, RZ, R33, P5 ;  /* 0x000000ffff35c224 */ /* 0x000fe200028e0621 */
[----:B--2---:R-:W-:Y:S01]  /*0970*/  @!P4 IADD3 R50, P5, PT, R40, R32, RZ ;  /* 0x000000202832c210 */ /* 0x004fe20007fbe0ff */
[----:B------:R-:W-:-:S04]  /*0980*/  @!P4 VIADD R40, R19, 0xfffffffe ;  /* 0xfffffffe1328c836 */ /* 0x000fc80000000000 */
[----:B------:R-:W-:Y:S01]  /*0990*/  @!P4 IMAD.X R51, RZ, RZ, R33, P5 ;  /* 0x000000ffff33c224 */ /* 0x000fe200028e0621 */
[----:B------:R-:W-:Y:S01]  /*09a0*/  @!P4 IADD3 R32, P5, PT, R40, R32, RZ ;  /* 0x000000202820c210 */ /* 0x000fe20007fbe0ff */
[----:B------:R-:W2:Y:S03]  /*09b0*/  @!P4 LDG.E.U8 R53, desc[UR8][R52.64] ;  /* 0x000000083435c981 */ /* 0x000ea6000c1e1100 */
[----:B------:R-:W-:Y:S01]  /*09c0*/  @!P4 IADD3.X R33, PT, PT, RZ, R33, RZ, P5, !PT ;  /* 0x00000021ff21c210 */ /* 0x000fe20002ffe4ff */
[----:B------:R-:W2:Y:S04]  /*09d0*/  @P3 LDG.E.U8 R40, desc[UR8][R44.64] ;  /* 0x000000082c283981 */ /* 0x000ea8000c1e1100 */
[----:B------:R-:W2:Y:S04]  /*09e0*/  @!P4 LDG.E.U8 R51, desc[UR8][R50.64] ;  /* 0x000000083233c981 */ /* 0x000ea8000c1e1100 */
[----:B------:R-:W2:Y:S01]  /*09f0*/  @!P4 LDG.E.U8 R49, desc[UR8][R32.64] ;  /* 0x000000082031c981 */ /* 0x000ea2000c1e1100 */
[----:B------:R-:W-:-:S02]  /*0a00*/  P2R R28, PR, RZ, 0x40 ;  /* 0x00000040ff1c7803 */ /* 0x000fc40000000000 */
[----:B------:R-:W-:Y:S01]  /*0a10*/  ISETP.NE.AND P6, PT, R22, RZ, PT ;  /* 0x000000ff1600720c */ /* 0x000fe20003fc5270 */
[----:B---3--:R-:W-:Y:S04]  /*0a20*/  @!P2 STS.U8 [R10+0x2], R36 ;  /* 0x000002240a00a388 */ /* 0x008fe80000000000 */
[----:B----4-:R0:W-:Y:S04]  /*0a30*/  @!P2 STS.U8 [R10+0x1], R43 ;  /* 0x0000012b0a00a388 */ /* 0x0101e80000000000 */
[----:B-----5:R-:W-:Y:S04]  /*0a40*/  @!P2 STS.U8 [R10], R38 ;  /* 0x000000260a00a388 */ /* 0x020fe80000000000 */
[----:B------:R-:W-:Y:S04]  /*0a50*/  @P3 STS.U8 [R3+0x2], R48 ;  /* 0x0000023003003388 */ /* 0x000fe80000000000 */
[----:B------:R-:W-:Y:S04]  /*0a60*/  @P3 STS.U8 [R3+0x1], R46 ;  /* 0x0000012e03003388 */ /* 0x000fe80000000000 */
[----:B--2---:R-:W-:Y:S04]  /*0a70*/  @P3 STS.U8 [R3], R40 ;  /* 0x0000002803003388 */ /* 0x004fe80000000000 */
[----:B------:R1:W-:Y:S04]  /*0a80*/  @!P4 STS.U8 [R4+0x2], R53 ;  /* 0x000002350400c388 */ /* 0x0003e80000000000 */
[----:B------:R-:W-:Y:S04]  /*0a90*/  @!P4 STS.U8 [R4+0x1], R51 ;  /* 0x000001330400c388 */ /* 0x000fe80000000000 */
[----:B------:R2:W-:Y:S01]  /*0aa0*/  @!P4 STS.U8 [R4], R49 ;  /* 0x000000310400c388 */ /* 0x0005e20000000000 */
[----:B------:R-:W-:-:S13]  /*0ab0*/  ISETP.GE.U32.OR P4, PT, R18, R41, !P0 ;  /* 0x000000291200720c */ /* 0x000fda0004786470 */
[----:B------:R-:W3:Y:S01]  /*0ac0*/  @!P4 LDC.64 R30, c[0x0][0x380] ;  /* 0x0000e000ff1ecb82 */ /* 0x000ee20000000a00 */
[C---:B0-----:R-:W-:Y:S02]  /*0ad0*/  @!P4 VIADD R43, R21.reuse, 0xffffffff ;  /* 0xffffffff152bc836 */ /* 0x041fe40000000000 */
[C---:B------:R-:W-:Y:S01]  /*0ae0*/  @!P4 VIADD R33, R21.reuse, 0xfffffffe ;  /* 0xfffffffe1521c836 */ /* 0x040fe20000000000 */
[----:B---3--:R-:W-:-:S05]  /*0af0*/  @!P4 IADD3 R44, P5, PT, R21, R30, RZ ;  /* 0x0000001e152cc210 */ /* 0x008fca0007fbe0ff */
[----:B------:R-:W-:Y:S01]  /*0b00*/  @!P4 IMAD.X R45, RZ, RZ, R31, P5 ;  /* 0x000000ffff2dc224 */ /* 0x000fe200028e061f */
[----:B------:R-:W-:-:S04]  /*0b10*/  @!P4 IADD3 R42, P5, PT, R43, R30, RZ ;  /* 0x0000001e2b2ac210 */ /* 0x000fc80007fbe0ff */
[----:B------:R-:W-:Y:S01]  /*0b20*/  @!P4 IADD3.X R43, PT, PT, RZ, R31, RZ, P5, !PT ;  /* 0x0000001fff2bc210 */ /* 0x000fe20002ffe4ff */
[----:B-1----:R-:W3:Y:S01]  /*0b30*/  @!P4 LDG.E.U8 R53, desc[UR8][R44.64] ;  /* 0x000000082c35c981 */ /* 0x002ee2000c1e1100 */
[----:B------:R-:W-:-:S03]  /*0b40*/  @!P4 IADD3 R32, P5, PT, R33, R30, RZ ;  /* 0x0000001e2120c210 */ /* 0x000fc60007fbe0ff */
[----:B------:R-:W4:Y:S02]  /*0b50*/  @!P4 LDG.E.U8 R36, desc[UR8][R42.64] ;  /* 0x000000082a24c981 */ /* 0x000f24000c1e1100 */
[----:B------:R-:W-:Y:S01]  /*0b60*/  @!P4 IMAD.X R33, RZ, RZ, R31, P5 ;  /* 0x000000ffff21c224 */ /* 0x000fe200028e061f */
[----:B------:R-:W-:-:S05]  /*0b70*/  PLOP3.LUT P5, PT, P1, P6, PT, 0x80, 0x8 ;  /* 0x000000000008781c */ /* 0x000fca0000fad070 */
[----:B------:R-:W5:Y:S08]  /*0b80*/  @!P4 LDG.E.U8 R33, desc[UR8][R32.64] ;  /* 0x000000082021c981 */ /* 0x000f70000c1e1100 */
[----:B------:R-:W0:Y:S01]  /*0b90*/  @P5 LDC.64 R30, c[0x0][0x380] ;  /* 0x0000e000ff1e5b82 */ /* 0x000e220000000a00 */
[C---:B--2---:R-:W-:Y:S01]  /*0ba0*/  @P5 VIADD R49, R39.reuse, 0xffffffff ;  /* 0xffffffff27315836 */ /* 0x044fe20000000000 */
[----:B------:R-:W-:-:S02]  /*0bb0*/  @P5 IADD3 R47, PT, PT, R39, -0x2, RZ ;  /* 0xfffffffe272f5810 */ /* 0x000fc40007ffe0ff */
[----:B0-----:R-:W-:-:S04]  /*0bc0*/  @P5 IADD3 R50, P1, PT, R39, R30, RZ ;  /* 0x0000001e27325210 */ /* 0x001fc80007f3e0ff */
[----:B------:R-:W-:Y:S02]  /*0bd0*/  @P5 IADD3.X R51, PT, PT, RZ, R31, RZ, P1, !PT ;  /* 0x0000001fff335210 */ /* 0x000fe40000ffe4ff */
[----:B------:R-:W-:-:S03]  /*0be0*/  @P5 IADD3 R48, P1, PT, R49, R30, RZ ;  /* 0x0000001e31305210 */ /* 0x000fc60007f3e0ff */
[----:B------:R-:W2:Y:S02]  /*0bf0*/  @P5 LDG.E.U8 R50, desc[UR8][R50.64] ;  /* 0x0000000832325981 */ /* 0x000ea4000c1e1100 */
[----:B------:R-:W-:Y:S01]  /*0c00*/  @P5 IMAD.X R49, RZ, RZ, R31, P1 ;  /* 0x000000ffff315224 */ /* 0x000fe200008e061f */
[----:B------:R-:W-:-:S04]  /*0c10*/  @P5 IADD3 R46, P1, PT, R47, R30, RZ ;  /* 0x0000001e2f2e5210 */ /* 0x000fc80007f3e0ff */
[----:B------:R-:W2:Y:S01]  /*0c20*/  @P5 LDG.E.U8 R48, desc[UR8][R48.64] ;  /* 0x0000000830305981 */ /* 0x000ea2000c1e1100 */
[----:B------:R-:W-:-:S05]  /*0c30*/  @P5 IMAD.X R47, RZ, RZ, R31, P1 ;  /* 0x000000ffff2f5224 */ /* 0x000fca00008e061f */
[----:B------:R-:W2:Y:S04]  /*0c40*/  @P5 LDG.E.U8 R46, desc[UR8][R46.64] ;  /* 0x000000082e2e5981 */ /* 0x000ea8000c1e1100 */
[----:B---3--:R-:W-:Y:S04]  /*0c50*/  @!P4 STS.U8 [R14+0x2], R53 ;  /* 0x000002350e00c388 */ /* 0x008fe80000000000 */
[----:B----4-:R-:W-:Y:S04]  /*0c60*/  @!P4 STS.U8 [R14+0x1], R36 ;  /* 0x000001240e00c388 */ /* 0x010fe80000000000 */
[----:B-----5:R0:W-:Y:S04]  /*0c70*/  @!P4 STS.U8 [R14], R33 ;  /* 0x000000210e00c388 */ /* 0x0201e80000000000 */
[----:B--2---:R-:W-:Y:S04]  /*0c80*/  @P5 STS.U8 [R5+0x2], R50 ;  /* 0x0000023205005388 */ /* 0x004fe80000000000 */
[----:B------:R-:W-:Y:S04]  /*0c90*/  @P5 STS.U8 [R5+0x1], R48 ;  /* 0x0000013005005388 */ /* 0x000fe80000000000 */
[----:B------:R1:W-:Y:S01]  /*0ca0*/  @P5 STS.U8 [R5], R46 ;  /* 0x0000002e05005388 */ /* 0x0003e20000000000 */
[----:B------:R-:W-:-:S13]  /*0cb0*/  ISETP.GE.U32.OR P5, PT, R20, R41, !P6 ;  /* 0x000000291400720c */ /* 0x000fda00077a6470 */
[----:B------:R-:W2:Y:S01]  /*0cc0*/  @!P5 LDC.64 R30, c[0x0][0x380] ;  /* 0x0000e000ff1edb82 */ /* 0x000ea20000000a00 */
[C---:B------:R-:W-:Y:S01]  /*0cd0*/  @!P5 IADD3 R43, PT, PT, R35.reuse, -0x1, RZ ;  /* 0xffffffff232bd810 */ /* 0x040fe20007ffe0ff */
[C---:B0-----:R-:W-:Y:S01]  /*0ce0*/  @!P5 VIADD R33, R35.reuse, 0xfffffffe ;  /* 0xfffffffe2321d836 */ /* 0x041fe20000000000 */
[----:B--2---:R-:W-:-:S05]  /*0cf0*/  @!P5 IADD3 R44, P1, PT, R35, R30, RZ ;  /* 0x0000001e232cd210 */ /* 0x004fca0007f3e0ff */
[----:B------:R-:W-:Y:S01]  /*0d00*/  @!P5 IMAD.X R45, RZ, RZ, R31, P1 ;  /* 0x000000ffff2dd224 */ /* 0x000fe200008e061f */
[----:B------:R-:W-:-:S04]  /*0d10*/  @!P5 IADD3 R42, P1, PT, R43, R30, RZ ;  /* 0x0000001e2b2ad210 */ /* 0x000fc80007f3e0ff */
[----:B------:R-:W2:Y:S01]  /*0d20*/  @!P5 LDG.E.U8 R49, desc[UR8][R44.64] ;  /* 0x000000082c31d981 */ /* 0x000ea2000c1e1100 */
[----:B------:R-:W-:Y:S01]  /*0d30*/  @!P5 IMAD.X R43, RZ, RZ, R31, P1 ;  /* 0x000000ffff2bd224 */ /* 0x000fe200008e061f */
[----:B------:R-:W-:-:S04]  /*0d40*/  @!P5 IADD3 R32, P1, PT, R33, R30, RZ ;  /* 0x0000001e2120d210 */ /* 0x000fc80007f3e0ff */
[----:B------:R-:W-:Y:S01]  /*0d50*/  @!P5 IADD3.X R33, PT, PT, RZ, R31, RZ, P1, !PT ;  /* 0x0000001fff21d210 */ /* 0x000fe20000ffe4ff */
[----:B------:R-:W3:Y:S05]  /*0d60*/  @!P5 LDG.E.U8 R43, desc[UR8][R42.64] ;  /* 0x000000082a2bd981 */ /* 0x000eea000c1e1100 */
[----:B------:R-:W4:Y:S04]  /*0d70*/  @!P5 LDG.E.U8 R33, desc[UR8][R32.64] ;  /* 0x000000082021d981 */ /* 0x000f28000c1e1100 */
[----:B--2---:R-:W-:Y:S04]  /*0d80*/  @!P5 STS.U8 [R6+0x2], R49 ;  /* 0x000002310600d388 */ /* 0x004fe80000000000 */
[----:B---3--:R-:W-:Y:S04]  /*0d90*/  @!P5 STS.U8 [R6+0x1], R43 ;  /* 0x0000012b0600d388 */ /* 0x008fe80000000000 */
[----:B----4-:R0:W-:Y:S01]  /*0da0*/  @!P5 STS.U8 [R6], R33 ;  /* 0x000000210600d388 */ /* 0x0101e20000000000 */
[----:B------:R-:W-:-:S13]  /*0db0*/  ISETP.GE.U32.OR P5, PT, R18, R41, !P6 ;  /* 0x000000291200720c */ /* 0x000fda00077a6470 */
[----:B------:R-:W1:Y:S01]  /*0dc0*/  @!P5 LDC.64 R30, c[0x0][0x380] ;  /* 0x0000e000ff1edb82 */ /* 0x000e620000000a00 */
[C---:B------:R-:W-:Y:S01]  /*0dd0*/  @!P5 VIADD R51, R37.reuse, 0xffffffff ;  /* 0xffffffff2533d836 */ /* 0x040fe20000000000 */
[----:B-1----:R-:W-:-:S05]  /*0de0*/  @!P5 IADD3 R46, P6, PT, R37, R30, RZ ;  /* 0x0000001e252ed210 */ /* 0x002fca0007fde0ff */
[----:B------:R-:W-:Y:S01]  /*0df0*/  @!P5 IMAD.X R47, RZ, RZ, R31, P6 ;  /* 0x000000ffff2fd224 */ /* 0x000fe200030e061f */
[----:B------:R-:W-:Y:S01]  /*0e00*/  @!P5 IADD3 R44, P6, PT, R51, R30, RZ ;  /* 0x0000001e332cd210 */ /* 0x000fe20007fde0ff */
[----:B------:R-:W-:-:S03]  /*0e10*/  @!P5 VIADD R51, R37, 0xfffffffe ;  /* 0xfffffffe2533d836 */ /* 0x000fc60000000000 */
[----:B------:R-:W-:Y:S01]  /*0e20*/  @!P5 IADD3.X R45, PT, PT, RZ, R31, RZ, P6, !PT ;  /* 0x0000001fff2dd210 */ /* 0x000fe200037fe4ff */
[----:B------:R-:W2:Y:S01]  /*0e30*/  @!P5 LDG.E.U8 R46, desc[UR8][R46.64] ;  /* 0x000000082e2ed981 */ /* 0x000ea2000c1e1100 */
[----:B------:R-:W-:-:S03]  /*0e40*/  @!P5 IADD3 R30, P6, PT, R51, R30, RZ ;  /* 0x0000001e331ed210 */ /* 0x000fc60007fde0ff */
[----:B------:R-:W3:Y:S02]  /*0e50*/  @!P5 LDG.E.U8 R44, desc[UR8][R44.64] ;  /* 0x000000082c2cd981 */ /* 0x000ee4000c1e1100 */
[----:B------:R-:W-:-:S05]  /*0e60*/  @!P5 IMAD.X R31, RZ, RZ, R31, P6 ;  /* 0x000000ffff1fd224 */ /* 0x000fca00030e061f */
[----:B------:R1:W4:Y:S01]  /*0e70*/  @!P5 LDG.E.U8 R30, desc[UR8][R30.64] ;  /* 0x000000081e1ed981 */ /* 0x000322000c1e1100 */
[----:B------:R-:W-:Y:S01]  /*0e80*/  ISETP.NE.AND P6, PT, R28, RZ, PT ;  /* 0x000000ff1c00720c */ /* 0x000fe20003fc5270 */
[----:B------:R-:W-:Y:S05]  /*0e90*/  WARPSYNC.ALL ;  /* 0x0000000000007948 */ /* 0x000fea0003800000 */
[----:B------:R-:W-:Y:S01]  /*0ea0*/  BSSY.RECONVERGENT B0, `(.L_x_1) ;  /* 0x0000014000007945 */ /* 0x000fe20003800200 */
[----:B------:R-:W-:Y:S01]  /*0eb0*/  HFMA2 R28, -RZ, RZ, 0, 0 ;  /* 0x00000000ff1c7431 */ /* 0x000fe200000001ff */
[----:B------:R-:W-:Y:S01]  /*0ec0*/  ISETP.NE.AND P1, PT, R34, RZ, PT ;  /* 0x000000ff2200720c */ /* 0x000fe20003f25270 */
[----:B-1----:R-:W-:Y:S01]  /*0ed0*/  IMAD.MOV.U32 R31, RZ, RZ, RZ ;  /* 0x000000ffff1f7224 */ /* 0x002fe200078e00ff */
[----:B------:R-:W-:Y:S01]  /*0ee0*/  IADD3 R32, PT, PT, R18, -0x3, RZ ;  /* 0xfffffffd12207810 */ /* 0x000fe20007ffe0ff */
[----:B0-----:R-:W-:Y:S01]  /*0ef0*/  IMAD.MOV.U32 R33, RZ, RZ, RZ ;  /* 0x000000ffff217224 */ /* 0x001fe200078e00ff */
[----:B--2---:R0:W-:Y:S04]  /*0f00*/  @!P5 STS.U8 [R15+0x2], R46 ;  /* 0x0000022e0f00d388 */ /* 0x0041e80000000000 */
[----:B---3--:R0:W-:Y:S04]  /*0f10*/  @!P5 STS.U8 [R15+0x1], R44 ;  /* 0x0000012c0f00d388 */ /* 0x0081e80000000000 */
[----:B----4-:R0:W-:Y:S01]  /*0f20*/  @!P5 STS.U8 [R15], R30 ;  /* 0x0000001e0f00d388 */ /* 0x0101e20000000000 */
[----:B------:R-:W-:Y:S06]  /*0f30*/  BAR.SYNC.DEFER_BLOCKING 0x0 ;  /* 0x0000000000007b1d */ /* 0x000fec0000010000 */
[----:B------:R-:W-:Y:S05]  /*0f40*/  @!P6 BRA `(.L_x_2) ;  /* 0x000000000024e947 */ /* 0x000fea0003800000 */
[----:B------:R-:W1:Y:S04]  /*0f50*/  LDS.U8 R28, [R9+0x2] ;  /* 0x00000200091c7984 */ /* 0x000e680000000000 */
[----:B0-----:R-:W0:Y:S04]  /*0f60*/  LDS.U8 R30, [R9+0x1] ;  /* 0x00000100091e7984 */ /* 0x001e280000000000 */
[----:B------:R-:W2:Y:S01]  /*0f70*/  LDS.U8 R31, [R9] ;  /* 0x00000000091f7984 */ /* 0x000ea20000000000 */
[----:B-1----:R-:W-:Y:S02]  /*0f80*/  IMAD.MOV R28, RZ, RZ, -R28 ;  /* 0x000000ffff1c7224 */ /* 0x002fe400078e0a1c */
[----:B0-----:R-:W-:-:S03]  /*0f90*/  IMAD.MOV R30, RZ, RZ, -R30 ;  /* 0x000000ffff1e7224 */ /* 0x001fc600078e0a1e */
[----:B------:R-:W-:Y:S02]  /*0fa0*/  I2FP.F32.S32 R33, R28 ;  /* 0x0000001c00217245 */ /* 0x000fe40000201400 */
[----:B--2---:R-:W-:Y:S02]  /*0fb0*/  IADD3 R34, PT, PT, -R31, RZ, RZ ;  /* 0x000000ff1f227210 */ /* 0x004fe40007ffe1ff */
[----:B------:R-:W-:Y:S02]  /*0fc0*/  I2FP.F32.S32 R31, R30 ;  /* 0x0000001e001f7245 */ /* 0x000fe40000201400 */
[----:B------:R-:W-:-:S07]  /*0fd0*/  I2FP.F32.S32 R28, R34 ;  /* 0x00000022001c7245 */ /* 0x000fce0000201400 */
.L_x_2:
[----:B------:R-:W-:Y:S05]  /*0fe0*/  BSYNC.RECONVERGENT B0 ;  /* 0x0000000000007941 */ /* 0x000fea0003800200 */
.L_x_1:
[----:B------:R-:W-:Y:S01]  /*0ff0*/  ISETP.GE.U32.OR P6, PT, R32, R41, !P1 ;  /* 0x000000292000720c */ /* 0x000fe20004fc6470 */
[----:B------:R-:W-:-:S12]  /*1000*/  BSSY.RECONVERGENT B0, `(.L_x_3) ;  /* 0x000000e000007945 */ /* 0x000fd80003800200 */
[----:B------:R-:W-:Y:S05]  /*1010*/  @P6 BRA `(.L_x_4) ;  /* 0x0000000000306947 */ /* 0x000fea0003800000 */
[----:B0-----:R-:W0:Y:S04]  /*1020*/  LDS.U8 R30, [R9+UR7+0x2] ;  /* 0x00000207091e7984 */ /* 0x001e280008000000 */
[----:B------:R-:W1:Y:S04]  /*1030*/  LDS.U8 R34, [R9+UR7+0x1] ;  /* 0x0000010709227984 */ /* 0x000e680008000000 */
[----:B------:R-:W2:Y:S01]  /*1040*/  LDS.U8 R36, [R9+UR7] ;  /* 0x0000000709247984 */ /* 0x000ea20008000000 */
[----:B0-----:R-:W-:Y:S02]  /*1050*/  IMAD.U32 R30, R30, -0x2, RZ ;  /* 0xfffffffe1e1e7824 */ /* 0x001fe400078e00ff */
[----:B-1----:R-:W-:-:S03]  /*1060*/  IMAD.U32 R34, R34, -0x2, RZ ;  /* 0xfffffffe22227824 */ /* 0x002fc600078e00ff */
[----:B------:R-:W-:Y:S02]  /*1070*/  I2FP.F32.S32 R30, R30 ;  /* 0x0000001e001e7245 */ /* 0x000fe40000201400 */
[----:B--2---:R-:W-:Y:S02]  /*1080*/  LEA R36, -R36, RZ, 0x1 ;  /* 0x000000ff24247211 */ /* 0x004fe400078e09ff */
[----:B------:R-:W-:Y:S01]  /*1090*/  I2FP.F32.S32 R34, R34 ;  /* 0x0000002200227245 */ /* 0x000fe20000201400 */
[----:B------:R-:W-:Y:S01]  /*10a0*/  FADD R33, R33, R30 ;  /* 0x0000001e21217221 */ /* 0x000fe20000000000 */
[----:B------:R-:W-:-:S03]  /*10b0*/  I2FP.F32.S32 R43, R36 ;  /* 0x00000024002b7245 */ /* 0x000fc60000201400 */
[----:B------:R-:W-:Y:S02]  /*10c0*/  FADD R31, R31, R34 ;  /* 0x000000221f1f7221 */ /* 0x000fe40000000000 */
[----:B------:R-:W-:-:S07]  /*10d0*/  FADD R28, R28, R43 ;  /* 0x0000002b1c1c7221 */ /* 0x000fce0000000000 */
.L_x_4:
[----:B------:R-:W-:Y:S05]  /*10e0*/  BSYNC.RECONVERGENT B0 ;  /* 0x0000000000007941 */ /* 0x000fea0003800200 */
.L_x_3:
[----:B------:R-:W-:Y:S01]  /*10f0*/  ISETP.LT.U32.AND P6, PT, R20, R41, P1 ;  /* 0x000000291400720c */ /* 0x000fe20000fc1070 */
[----:B0-----:R-:W-:Y:S01]  /*1100*/  VIADD R30, R18, 0xffffffff ;  /* 0xffffffff121e7836 */ /* 0x001fe20000000000 */
[----:B------:R-:W-:Y:S01]  /*1110*/  BSSY.RECONVERGENT B0, `(.L_x_5) ;  /* 0x0000013000007945 */ /* 0x000fe20003800200 */
[----:B------:R-:W-:-:S10]  /*1120*/  VIADD R40, R11, 0xffffffff ;  /* 0xffffffff0b287836 */ /* 0x000fd40000000000 */
[----:B------:R-:W-:Y:S01]  /*1130*/  @P6 FADD R28, RZ, R28 ;  /* 0x0000001cff1c6221 */ /* 0x000fe20000000000 */
[----:B------:R-:W-:Y:S01]  /*1140*/  @P6 FADD R31, RZ, R31 ;  /* 0x0000001fff1f6221 */ /* 0x000fe20000000000 */
[----:B------:R-:W-:Y:S01]  /*1150*/  @P6 FADD R33, RZ, R33 ;  /* 0x00000021ff216221 */ /* 0x000fe20000000000 */
[----:B------:R-:W-:-:S13]  /*1160*/  ISETP.GE.U32.OR P6, PT, R30, R41, !P1 ;  /* 0x000000291e00720c */ /* 0x000fda0004fc6470 */
[----:B------:R-:W-:Y:S05]  /*1170*/  @P6 BRA `(.L_x_6) ;  /* 0x0000000000306947 */ /* 0x000fea0003800000 */
[----:B------:R-:W0:Y:S04]  /*1180*/  LDS.U8 R36, [R2+UR7+0x1] ;  /* 0x0000010702247984 */ /* 0x000e280008000000 */
[----:B------:R-:W1:Y:S04]  /*1190*/  LDS.U8 R38, [R2+UR7] ;  /* 0x0000000702267984 */ /* 0x000e680008000000 */
[----:B------:R-:W2:Y:S01]  /*11a0*/  LDS.U8 R34, [R2+UR7+0x2] ;  /* 0x0000020702227984 */ /* 0x000ea20008000000 */
[----:B0-----:R-:W-:Y:S02]  /*11b0*/  IMAD.SHL.U32 R36, R36, 0x2, RZ ;  /* 0x0000000224247824 */ /* 0x001fe400078e00ff */
[----:B-1----:R-:W-:-:S03]  /*11c0*/  IMAD.SHL.U32 R38, R38, 0x2, RZ ;  /* 0x0000000226267824 */ /* 0x002fc600078e00ff */
[----:B------:R-:W-:Y:S02]  /*11d0*/  I2FP.F32.U32 R36, R36 ;  /* 0x0000002400247245 */ /* 0x000fe40000201000 */
[----:B--2---:R-:W-:Y:S02]  /*11e0*/  SHF.L.U32 R34, R34, 0x1, RZ ;  /* 0x0000000122227819 */ /* 0x004fe400000006ff */
[----:B------:R-:W-:Y:S01]  /*11f0*/  I2FP.F32.U32 R43, R38 ;  /* 0x00000026002b7245 */ /* 0x000fe20000201000 */
[----:B------:R-:W-:Y:S01]  /*1200*/  FADD R31, R31, R36 ;  /* 0x000000241f1f7221 */ /* 0x000fe20000000000 */
[----:B------:R-:W-:-:S03]  /*1210*/  I2FP.F32.U32 R34, R34 ;  /* 0x0000002200227245 */ /* 0x000fc60000201000 */
[----:B------:R-:W-:Y:S02]  /*1220*/  FADD R28, R28, R43 ;  /* 0x0000002b1c1c7221 */ /* 0x000fe40000000000 */
[----:B------:R-:W-:-:S07]  /*1230*/  FADD R33, R33, R34 ;  /* 0x0000002221217221 */ /* 0x000fce0000000000 */
.L_x_6:
[----:B------:R-:W-:Y:S05]  /*1240*/  BSYNC.RECONVERGENT B0 ;  /* 0x0000000000007941 */ /* 0x000fea0003800200 */
.L_x_5:
[----:B------:R-:W-:Y:S04]  /*1250*/  BSSY.RECONVERGENT B0, `(.L_x_7) ;  /* 0x000000b000007945 */ /* 0x000fe80003800200 */
[----:B------:R-:W-:Y:S05]  /*1260*/  @P2 BRA `(.L_x_8) ;  /* 0x0000000000242947 */ /* 0x000fea0003800000 */
[----:B------:R-:W0:Y:S04]  /*1270*/  LDS.U8 R34, [R10+0x2] ;  /* 0x000002000a227984 */ /* 0x000e280000000000 */
[----:B------:R-:W1:Y:S04]  /*1280*/  LDS.U8 R36, [R10+0x1] ;  /* 0x000001000a247984 */ /* 0x000e680000000000 */
[----:B------:R-:W2:Y:S01]  /*1290*/  LDS.U8 R38, [R10] ;  /* 0x000000000a267984 */ /* 0x000ea20000000000 */
[----:B0-----:R-:W-:Y:S02]  /*12a0*/  I2FP.F32.U32 R34, R34 ;  /* 0x0000002200227245 */ /* 0x001fe40000201000 */
[----:B-1----:R-:W-:-:S03]  /*12b0*/  I2FP.F32.U32 R36, R36 ;  /* 0x0000002400247245 */ /* 0x002fc60000201000 */
[----:B------:R-:W-:Y:S01]  /*12c0*/  FADD R33, R33, R34 ;  /* 0x0000002221217221 */ /* 0x000fe20000000000 */
[----:B--2---:R-:W-:Y:S01]  /*12d0*/  I2FP.F32.U32 R43, R38 ;  /* 0x00000026002b7245 */ /* 0x004fe20000201000 */
[----:B------:R-:W-:-:S04]  /*12e0*/  FADD R31, R31, R36 ;  /* 0x000000241f1f7221 */ /* 0x000fc80000000000 */
[----:B------:R-:W-:-:S07]  /*12f0*/  FADD R28, R28, R43 ;  /* 0x0000002b1c1c7221 */ /* 0x000fce0000000000 */
.L_x_8:
[----:B------:R-:W-:Y:S05]  /*1300*/  BSYNC.RECONVERGENT B0 ;  /* 0x0000000000007941 */ /* 0x000fea0003800200 */
.L_x_7:
[----:B------:R-:W-:Y:S01]  /*1310*/  ISETP.GE.U32.AND P6, PT, R40, UR12, PT ;  /* 0x0000000c28007c0c */ /* 0x000fe2000bfc6070 */
[----:B------:R-:W-:Y:S01]  /*1320*/  BSSY.RECONVERGENT B0, `(.L_x_9) ;  /* 0x0000014000007945 */ /* 0x000fe20003800200 */
[----:B------:R-:W-:Y:S02]  /*1330*/  P2R R34, PR, RZ, 0x1 ;  /* 0x00000001ff227803 */ /* 0x000fe40000000000 */
[----:B------:R-:W-:Y:S02]  /*1340*/  ISETP.GT.AND P0, PT, R11, RZ, !P6 ;  /* 0x000000ff0b00720c */ /* 0x000fe40007704270 */
[----:B------:R-:W-:Y:S02]  /*1350*/  ISETP.NE.AND P6, PT, R24, RZ, PT ;  /* 0x000000ff1800720c */ /* 0x000fe40003fc5270 */
[----:B------:R-:W-:Y:S02]  /*1360*/  P2R R36, PR, RZ, 0x1 ;  /* 0x00000001ff247803 */ /* 0x000fe40000000000 */
[----:B------:R-:W-:-:S02]  /*1370*/  PLOP3.LUT P6, PT, P6, P0, PT, 0x80, 0x8 ;  /* 0x000000000008781c */ /* 0x000fc400037c1070 */
[----:B------:R-:W-:-:S11]  /*1380*/  ISETP.NE.AND P0, PT, R34, RZ, PT ;  /* 0x000000ff2200720c */ /* 0x000fd60003f05270 */
[----:B------:R-:W-:Y:S05]  /*1390*/  @!P6 BRA `(.L_x_10) ;  /* 0x000000000030e947 */ /* 0x000fea0003800000 */
[----:B------:R-:W0:Y:S04]  /*13a0*/  LDS.U8 R38, [R7+0x1] ;  /* 0x0000010007267984 */ /* 0x000e280000000000 */
[----:B------:R-:W1:Y:S04]  /*13b0*/  LDS.U8 R42, [R7] ;  /* 0x00000000072a7984 */ /* 0x000e680000000000 */
[----:B------:R-:W2:Y:S01]  /*13c0*/  LDS.U8 R34, [R7+0x2] ;  /* 0x0000020007227984 */ /* 0x000ea20000000000 */
        /* <DEDUP_REMOVED lines=9> */
.L_x_10:
[----:B------:R-:W-:Y:S05]  /*1460*/  BSYNC.RECONVERGENT B0 ;  /* 0x0000000000007941 */ /* 0x000fea0003800200 */
.L_x_9:
[----:B------:R-:W-:Y:S01]  /*1470*/  ISETP.GE.U32.AND P6, PT, R32, R41, PT ;  /* 0x000000292000720c */ /* 0x000fe20003fc6070 */
[----:B------:R-:W-:Y:S03]  /*1480*/  BSSY.RECONVERGENT B0, `(.L_x_11) ;  /* 0x0000011000007945 */ /* 0x000fe60003800200 */
[----:B------:R-:W-:Y:S02]  /*1490*/  P2R R44, PR, RZ, 0x40 ;  /* 0x00000040ff2c7803 */ /* 0x000fe40000000000 */
[----:B------:R-:W-:-:S04]  /*14a0*/  ISETP.GE.U32.OR P6, PT, R40, UR12, P6 ;  /* 0x0000000c28007c0c */ /* 0x000fc8000b7c6470 */
[----:B------:R-:W-:-:S13]  /*14b0*/  ISETP.LT.OR P6, PT, R11, 0x1, P6 ;  /* 0x000000010b00780c */ /* 0x000fda00037c1670 */
[----:B------:R-:W-:Y:S05]  /*14c0*/  @P6 BRA `(.L_x_12) ;  /* 0x0000000000306947 */ /* 0x000fea0003800000 */
[----:B------:R-:W0:Y:S04]  /*14d0*/  LDS.U8 R38, [R7+UR7+0x1] ;  /* 0x0000010707267984 */ /* 0x000e280008000000 */
[----:B------:R-:W1:Y:S04]  /*14e0*/  LDS.U8 R42, [R7+UR7] ;  /* 0x00000007072a7984 */ /* 0x000e680008000000 */
[----:B------:R-:W2:Y:S01]  /*14f0*/  LDS.U8 R34, [R7+UR7+0x2] ;  /* 0x0000020707227984 */ /* 0x000ea20008000000 */
        /* <DEDUP_REMOVED lines=9> */
.L_x_12:
[----:B------:R-:W-:Y:S05]  /*1590*/  BSYNC.RECONVERGENT B0 ;  /* 0x0000000000007941 */ /* 0x000fea0003800200 */
.L_x_11:
[----:B------:R-:W-:Y:S01]  /*15a0*/  ISETP.NE.AND P6, PT, R36, RZ, PT ;  /* 0x000000ff2400720c */ /* 0x000fe20003fc5270 */
[----:B------:R-:W-:Y:S03]  /*15b0*/  BSSY.RECONVERGENT B0, `(.L_x_13) ;  /* 0x0000014000007945 */ /* 0x000fe60003800200 */
[----:B------:R-:W-:-:S13]  /*15c0*/  ISETP.LT.U32.AND P6, PT, R20, R41, P6 ;  /* 0x000000291400720c */ /* 0x000fda00037c1070 */
[----:B------:R-:W-:Y:S01]  /*15d0*/  @P6 FADD R28, RZ, R28 ;  /* 0x0000001cff1c6221 */ /* 0x000fe20000000000 */
[----:B------:R-:W-:Y:S01]  /*15e0*/  @P6 FADD R31, RZ, R31 ;  /* 0x0000001fff1f6221 */ /* 0x000fe20000000000 */
[----:B------:R-:W-:Y:S01]  /*15f0*/  @P6 FADD R33, RZ, R33 ;  /* 0x00000021ff216221 */ /* 0x000fe20000000000 */
[----:B------:R-:W-:-:S04]  /*1600*/  ISETP.NE.AND P6, PT, R36, RZ, PT ;  /* 0x000000ff2400720c */ /* 0x000fc80003fc5270 */
[----:B------:R-:W-:-:S13]  /*1610*/  ISETP.GE.U32.OR P6, PT, R30, R41, !P6 ;  /* 0x000000291e00720c */ /* 0x000fda00077c6470 */
[----:B------:R-:W-:Y:S05]  /*1620*/  @P6 BRA `(.L_x_14) ;  /* 0x0000000000306947 */ /* 0x000fea0003800000 */
[----:B------:R-:W0:Y:S04]  /*1630*/  LDS.U8 R38, [R16+0x1] ;  /* 0x0000010010267984 */ /* 0x000e280000000000 */
[----:B------:R-:W1:Y:S04]  /*1640*/  LDS.U8 R42, [R16] ;  /* 0x00000000102a7984 */ /* 0x000e680000000000 */
[----:B------:R-:W2:Y:S01]  /*1650*/  LDS.U8 R34, [R16+0x2] ;  /* 0x0000020010227984 */ /* 0x000ea20000000000 */
        /* <DEDUP_REMOVED lines=9> */
.L_x_14:
[----:B------:R-:W-:Y:S05]  /*16f0*/  BSYNC.RECONVERGENT B0 ;  /* 0x0000000000007941 */ /* 0x000fea0003800200 */
.L_x_13:
        /* <DEDUP_REMOVED lines=18> */
.L_x_16:
[----:B------:R-:W-:Y:S05]  /*1820*/  BSYNC.RECONVERGENT B0 ;  /* 0x0000000000007941 */ /* 0x000fea0003800200 */
.L_x_15:
[----:B------:R-:W-:Y:S04]  /*1830*/  BSSY.RECONVERGENT B0, `(.L_x_17) ;  /* 0x000000e000007945 */ /* 0x000fe80003800200 */
[----:B------:R-:W-:Y:S05]  /*1840*/  @!P3 BRA `(.L_x_18) ;  /* 0x000000000030b947 */ /* 0x000fea0003800000 */
[----:B------:R-:W0:Y:S04]  /*1850*/  LDS.U8 R34, [R3+0x2] ;  /* 0x0000020003227984 */ /* 0x000e280000000000 */
[----:B------:R-:W1:Y:S04]  /*1860*/  LDS.U8 R38, [R3+0x1] ;  /* 0x0000010003267984 */ /* 0x000e680000000000 */
[----:B------:R-:W2:Y:S01]  /*1870*/  LDS.U8 R40, [R3] ;  /* 0x0000000003287984 */ /* 0x000ea20000000000 */
[----:B0-----:R-:W-:Y:S02]  /*1880*/  IMAD R34, R34, -0x6, RZ ;  /* 0xfffffffa22227824 */ /* 0x001fe400078e02ff */
[----:B-1----:R-:W-:-:S03]  /*1890*/  IMAD R38, R38, -0x6, RZ ;  /* 0xfffffffa26267824 */ /* 0x002fc600078e02ff */
[----:B------:R-:W-:Y:S01]  /*18a0*/  I2FP.F32.S32 R34, R34 ;  /* 0x0000002200227245 */ /* 0x000fe20000201400 */
[----:B--2---:R-:W-:Y:S01]  /*18b0*/  IMAD R40, R40, -0x6, RZ ;  /* 0xfffffffa28287824 */ /* 0x004fe200078e02ff */
[----:B------:R-:W-:-:S03]  /*18c0*/  I2FP.F32.S32 R38, R38 ;  /* 0x0000002600267245 */ /* 0x000fc60000201400 */
[----:B------:R-:W-:Y:S01]  /*18d0*/  FADD R33, R33, R34 ;  /* 0x0000002221217221 */ /* 0x000fe20000000000 */
[----:B------:R-:W-:Y:S01]  /*18e0*/  I2FP.F32.S32 R43, R40 ;  /* 0x00000028002b7245 */ /* 0x000fe20000201400 */
[----:B------:R-:W-:-:S04]  /*18f0*/  FADD R31, R31, R38 ;  /* 0x000000261f1f7221 */ /* 0x000fc80000000000 */
[----:B------:R-:W-:-:S07]  /*1900*/  FADD R28, R28, R43 ;  /* 0x0000002b1c1c7221 */ /* 0x000fce0000000000 */
.L_x_18:
[----:B------:R-:W-:Y:S05]  /*1910*/  BSYNC.RECONVERGENT B0 ;  /* 0x0000000000007941 */ /* 0x000fea0003800200 */
.L_x_17:
[----:B------:R-:W-:Y:S01]  /*1920*/  ISETP.GE.U32.OR P3, PT, R32, R41, !P0 ;  /* 0x000000292000720c */ /* 0x000fe20004766470 */
[----:B------:R-:W-:-:S12]  /*1930*/  BSSY.RECONVERGENT B0, `(.L_x_19) ;  /* 0x000000e000007945 */ /* 0x000fd80003800200 */
[----:B------:R-:W-:Y:S05]  /*1940*/  @P3 BRA `(.L_x_20) ;  /* 0x0000000000303947 */ /* 0x000fea0003800000 */
[----:B------:R-:W0:Y:S04]  /*1950*/  LDS.U8 R34, [R3+UR13+0x2] ;  /* 0x0000020d03227984 */ /* 0x000e280008000000 */
[----:B------:R-:W1:Y:S04]  /*1960*/  LDS.U8 R38, [R3+UR13+0x1] ;  /* 0x0000010d03267984 */ /* 0x000e680008000000 */
[----:B------:R-:W2:Y:S01]  /*1970*/  LDS.U8 R40, [R3+UR13] ;  /* 0x0000000d03287984 */ /* 0x000ea20008000000 */
        /* <DEDUP_REMOVED lines=9> */
.L_x_20:
[----:B------:R-:W-:Y:S05]  /*1a10*/  BSYNC.RECONVERGENT B0 ;  /* 0x0000000000007941 */ /* 0x000fea0003800200 */
.L_x_19:
[----:B------:R-:W-:Y:S01]  /*1a20*/  ISETP.LT.U32.AND P3, PT, R20, R41, P0 ;  /* 0x000000291400720c */ /* 0x000fe20000761070 */
[----:B------:R-:W-:Y:S01]  /*1a30*/  BSSY.RECONVERGENT B0, `(.L_x_21) ;  /* 0x0000013000007945 */ /* 0x000fe20003800200 */
[----:B------:R-:W-:-:S11]  /*1a40*/  IADD3 R45, PT, PT, R11, 0x1, RZ ;  /* 0x000000010b2d7810 */ /* 0x000fd60007ffe0ff */
[----:B------:R-:W-:Y:S01]  /*1a50*/  @P3 FADD R28, RZ, R28 ;  /* 0x0000001cff1c3221 */ /* 0x000fe20000000000 */
[----:B------:R-:W-:Y:S01]  /*1a60*/  @P3 FADD R31, RZ, R31 ;  /* 0x0000001fff1f3221 */ /* 0x000fe20000000000 */
[----:B------:R-:W-:Y:S01]  /*1a70*/  @P3 FADD R33, RZ, R33 ;  /* 0x00000021ff213221 */ /* 0x000fe20000000000 */
[----:B------:R-:W-:-:S13]  /*1a80*/  ISETP.GE.U32.OR P3, PT, R30, R41, !P0 ;  /* 0x000000291e00720c */ /* 0x000fda0004766470 */
[----:B------:R-:W-:Y:S05]  /*1a90*/  @P3 BRA `(.L_x_22) ;  /* 0x0000000000303947 */ /* 0x000fea0003800000 */
[----:B------:R-:W0:Y:S04]  /*1aa0*/  LDS.U8 R34, [R4+UR13+0x2] ;  /* 0x0000020d04227984 */ /* 0x000e280008000000 */
[----:B------:R-:W1:Y:S04]  /*1ab0*/  LDS.U8 R38, [R4+UR13+0x1] ;  /* 0x0000010d04267984 */ /* 0x000e680008000000 */
[----:B------:R-:W2:Y:S01]  /*1ac0*/  LDS.U8 R40, [R4+UR13] ;  /* 0x0000000d04287984 */ /* 0x000ea20008000000 */
[----:B0-----:R-:W-:Y:S02]  /*1ad0*/  IMAD R34, R34, 0xc, RZ ;  /* 0x0000000c22227824 */ /* 0x001fe400078e02ff */
[----:B-1----:R-:W-:-:S03]  /*1ae0*/  IMAD R38, R38, 0xc, RZ ;  /* 0x0000000c26267824 */ /* 0x002fc600078e02ff */
[----:B------:R-:W-:Y:S01]  /*1af0*/  I2FP.F32.U32 R34, R34 ;  /* 0x0000002200227245 */ /* 0x000fe20000201000 */
[----:B--2---:R-:W-:Y:S01]  /*1b00*/  IMAD R40, R40, 0xc, RZ ;  /* 0x0000000c28287824 */ /* 0x004fe200078e02ff */
[----:B------:R-:W-:-:S03]  /*1b10*/  I2FP.F32.U32 R38, R38 ;  /* 0x0000002600267245 */ /* 0x000fc60000201000 */
[----:B------:R-:W-:Y:S01]  /*1b20*/  FADD R33, R33, R34 ;  /* 0x0000002221217221 */ /* 0x000fe20000000000 */
[----:B------:R-:W-:Y:S01]  /*1b30*/  I2FP.F32.U32 R43, R40 ;  /* 0x00000028002b7245 */ /* 0x000fe20000201000 */
[----:B------:R-:W-:-:S04]  /*1b40*/  FADD R31, R31, R38 ;  /* 0x000000261f1f7221 */ /* 0x000fc80000000000 */
[----:B------:R-:W-:-:S07]  /*1b50*/  FADD R28, R28, R43 ;  /* 0x0000002b1c1c7221 */ /* 0x000fce0000000000 */
.L_x_22:
[----:B------:R-:W-:Y:S05]  /*1b60*/  BSYNC.RECONVERGENT B0 ;  /* 0x0000000000007941 */ /* 0x000fea0003800200 */
.L_x_21:
[----:B------:R-:W-:Y:S04]  /*1b70*/  BSSY.RECONVERGENT B0, `(.L_x_23) ;  /* 0x000000e000007945 */ /* 0x000fe80003800200 */
[----:B------:R-:W-:Y:S05]  /*1b80*/  @P4 BRA `(.L_x_24) ;  /* 0x0000000000304947 */ /* 0x000fea0003800000 */
[----:B------:R-:W0:Y:S04]  /*1b90*/  LDS.U8 R34, [R14+0x2] ;  /* 0x000002000e227984 */ /* 0x000e280000000000 */
[----:B------:R-:W1:Y:S04]  /*1ba0*/  LDS.U8 R38, [R14+0x1] ;  /* 0x000001000e267984 */ /* 0x000e680000000000 */
[----:B------:R-:W2:Y:S01]  /*1bb0*/  LDS.U8 R40, [R14] ;  /* 0x000000000e287984 */ /* 0x000ea20000000000 */
        /* <DEDUP_REMOVED lines=9> */
.L_x_24:
[----:B------:R-:W-:Y:S05]  /*1c50*/  BSYNC.RECONVERGENT B0 ;  /* 0x0000000000007941 */ /* 0x000fea0003800200 */
.L_x_23:
[----:B------:R-:W-:Y:S01]  /*1c60*/  ISETP.GE.U32.AND P3, PT, R45, UR12, PT ;  /* 0x0000000c2d007c0c */ /* 0x000fe2000bf66070 */
[----:B------:R-:W-:Y:S01]  /*1c70*/  BSSY.RECONVERGENT B0, `(.L_x_25) ;  /* 0x0000014000007945 */ /* 0x000fe20003800200 */
[----:B------:R-:W-:Y:S02]  /*1c80*/  ISETP.NE.AND P6, PT, R24, RZ, PT ;  /* 0x000000ff1800720c */ /* 0x000fe40003fc5270 */
[----:B------:R-:W-:Y:S02]  /*1c90*/  ISETP.GT.AND P3, PT, R11, -0x2, !P3 ;  /* 0xfffffffe0b00780c */ /* 0x000fe40005f64270 */
[----:B------:R-:W-:Y:S02]  /*1ca0*/  ISETP.NE.AND P4, PT, R44, RZ, PT ;  /* 0x000000ff2c00720c */ /* 0x000fe40003f85270 */
[----:B------:R-:W-:Y:S02]  /*1cb0*/  PLOP3.LUT P6, PT, P6, P3, PT, 0x80, 0x8 ;  /* 0x000000000008781c */ /* 0x000fe400037c7070 */
[----:B------:R-:W-:-:S04]  /*1cc0*/  ISETP.GE.U32.OR P4, PT, R45, UR12, P4 ;  /* 0x0000000c2d007c0c */ /* 0x000fc8000a786470 */
[----:B------:R-:W-:-:S07]  /*1cd0*/  ISETP.LT.OR P4, PT, R11, -0x1, P4 ;  /* 0xffffffff0b00780c */ /* 0x000fce0002781670 */
[----:B------:R-:W-:Y:S06]  /*1ce0*/  @!P6 BRA `(.L_x_26) ;  /* 0x000000000030e947 */ /* 0x000fec0003800000 */
[----:B------:R-:W0:Y:S04]  /*1cf0*/  LDS.U8 R24, [R8+0x2] ;  /* 0x0000020008187984 */ /* 0x000e280000000000 */
[----:B------:R-:W1:Y:S04]  /*1d00*/  LDS.U8 R34, [R8+0x1] ;  /* 0x0000010008227984 */ /* 0x000e680000000000 */
[----:B------:R-:W2:Y:S01]  /*1d10*/  LDS.U8 R38, [R8] ;  /* 0x0000000008267984 */ /* 0x000ea20000000000 */
        /* <DEDUP_REMOVED lines=9> */
.L_x_26:
[----:B------:R-:W-:Y:S05]  /*1db0*/  BSYNC.RECONVERGENT B0 ;  /* 0x0000000000007941 */ /* 0x000fea0003800200 */
.L_x_25:
[----:B------:R-:W-:Y:S04]  /*1dc0*/  BSSY.RECONVERGENT B0, `(.L_x_27) ;  /* 0x000000e000007945 */ /* 0x000fe80003800200 */
[----:B------:R-:W-:Y:S05]  /*1dd0*/  @P4 BRA `(.L_x_28) ;  /* 0x0000000000304947 */ /* 0x000fea0003800000 */
[----:B------:R-:W0:Y:S04]  /*1de0*/  LDS.U8 R24, [R8+UR7+0x2] ;  /* 0x0000020708187984 */ /* 0x000e280008000000 */
        /* <DEDUP_REMOVED lines=11> */
.L_x_28:
[----:B------:R-:W-:Y:S05]  /*1ea0*/  BSYNC.RECONVERGENT B0 ;  /* 0x0000000000007941 */ /* 0x000fea0003800200 */
.L_x_27:
[----:B------:R-:W-:Y:S01]  /*1eb0*/  ISETP.NE.AND P6, PT, R42, RZ, PT ;  /* 0x000000ff2a00720c */ /* 0x000fe20003fc5270 */
[----:B------:R-:W-:Y:S01]  /*1ec0*/  IMAD.MOV.U32 R24, RZ, RZ, R28 ;  /* 0x000000ffff187224 */ /* 0x000fe200078e001c */
[----:B------:R-:W-:Y:S01]  /*1ed0*/  ISETP.LT.U32.AND P4, PT, R20, R41, P3 ;  /* 0x000000291400720c */ /* 0x000fe20001f81070 */
[----:B------:R-:W-:Y:S01]  /*1ee0*/  IMAD.MOV.U32 R28, RZ, RZ, R33 ;  /* 0x000000ffff1c7224 */ /* 0x000fe200078e0021 */
[----:B------:R-:W-:Y:S01]  /*1ef0*/  ISETP.GE.U32.OR P6, PT, R45, UR12, P6 ;  /* 0x0000000c2d007c0c */ /* 0x000fe2000b7c6470 */
[----:B------:R-:W-:Y:S03]  /*1f00*/  BSSY.RECONVERGENT B0, `(.L_x_29) ;  /* 0x0000016000007945 */ /* 0x000fe60003800200 */
[----:B------:R-:W-:-:S04]  /*1f10*/  ISETP.LT.OR P6, PT, R11, -0x1, P6 ;  /* 0xffffffff0b00780c */ /* 0x000fc800037c1670 */
[----:B------:R-:W-:Y:S02]  /*1f20*/  P2R R40, PR, RZ, 0x40 ;  /* 0x00000040ff287803 */ /* 0x000fe40000000000 */
[----:B------:R-:W-:Y:S01]  /*1f30*/  ISETP.GE.U32.OR P6, PT, R30, R41, !P3 ;  /* 0x000000291e00720c */ /* 0x000fe20005fc6470 */
[----:B------:R-:W-:Y:S01]  /*1f40*/  @P4 FADD R24, RZ, R24 ;  /* 0x00000018ff184221 */ /* 0x000fe20000000000 */
[----:B------:R-:W-:Y:S01]  /*1f50*/  @P4 FADD R31, RZ, R31 ;  /* 0x0000001fff1f4221 */ /* 0x000fe20000000000 */
[----:B------:R-:W-:Y:S01]  /*1f60*/  @P4 FADD R28, RZ, R28 ;  /* 0x0000001cff1c4221 */ /* 0x000fe20000000000 */
[----:B------:R-:W-:-:S04]  /*1f70*/  ISETP.NE.AND P4, PT, R26, RZ, PT ;  /* 0x000000ff1a00720c */ /* 0x000fc80003f85270 */
[----:B------:R-:W-:-:S05]  /*1f80*/  ISETP.GT.U32.AND P4, PT, R20, 0x1, !P4 ;  /* 0x000000011400780c */ /* 0x000fca0006784070 */
[----:B------:R-:W-:Y:S08]  /*1f90*/  @P6 BRA `(.L_x_30) ;  /* 0x0000000000306947 */ /* 0x000ff00003800000 */
[----:B------:R-:W0:Y:S04]  /*1fa0*/  LDS.U8 R33, [R17+0x1] ;  /* 0x0000010011217984 */ /* 0x000e280000000000 */
[----:B------:R-:W1:Y:S04]  /*1fb0*/  LDS.U8 R26, [R17+0x2] ;  /* 0x00000200111a7984 */ /* 0x000e680000000000 */
[----:B------:R-:W2:Y:S01]  /*1fc0*/  LDS.U8 R34, [R17] ;  /* 0x0000000011227984 */ /* 0x000ea20000000000 */
[----:B0-----:R-:W-:Y:S01]  /*1fd0*/  IMAD.SHL.U32 R38, R33, 0x8, RZ ;  /* 0x0000000821267824 */ /* 0x001fe200078e00ff */
[----:B-1----:R-:W-:-:S04]  /*1fe0*/  SHF.L.U32 R26, R26, 0x3, RZ ;  /* 0x000000031a1a7819 */ /* 0x002fc800000006ff */
[----:B------:R-:W-:Y:S02]  /*1ff0*/  I2FP.F32.U32 R38, R38 ;  /* 0x0000002600267245 */ /* 0x000fe40000201000 */
[----:B--2---:R-:W-:Y:S02]  /*2000*/  SHF.L.U32 R34, R34, 0x3, RZ ;  /* 0x0000000322227819 */ /* 0x004fe400000006ff */
[----:B------:R-:W-:Y:S01]  /*2010*/  I2FP.F32.U32 R33, R26 ;  /* 0x0000001a00217245 */ /* 0x000fe20000201000 */
[----:B------:R-:W-:Y:S01]  /*2020*/  FADD R31, R31, R38 ;  /* 0x000000261f1f7221 */ /* 0x000fe20000000000 */
[----:B------:R-:W-:-:S03]  /*2030*/  I2FP.F32.U32 R43, R34 ;  /* 0x00000022002b7245 */ /* 0x000fc60000201000 */
[----:B------:R-:W-:Y:S02]  /*2040*/  FADD R28, R28, R33 ;  /* 0x000000211c1c7221 */ /* 0x000fe40000000000 */
[----:B------:R-:W-:-:S07]  /*2050*/  FADD R24, R24, R43 ;  /* 0x0000002b18187221 */ /* 0x000fce0000000000 */
.L_x_30:
[----:B------:R-:W-:Y:S05]  /*2060*/  BSYNC.RECONVERGENT B0 ;  /* 0x0000000000007941 */ /* 0x000fea0003800200 */
.L_x_29:
[----:B------:R-:W-:Y:S01]  /*2070*/  ISETP.NE.AND P6, PT, R40, RZ, PT ;  /* 0x000000ff2800720c */ /* 0x000fe20003fc5270 */
[----:B------:R-:W-:-:S12]  /*2080*/  BSSY.RECONVERGENT B0, `(.L_x_31) ;  /* 0x000000e000007945 */ /* 0x000fd80003800200 */
[----:B------:R-:W-:Y:S05]  /*2090*/  @P6 BRA `(.L_x_32) ;  /* 0x0000000000306947 */ /* 0x000fea0003800000 */
[----:B------:R-:W0:Y:S04]  /*20a0*/  LDS.U8 R26, [R17+UR7+0x2] ;  /* 0x00000207111a7984 */ /* 0x000e280008000000 */
[----:B------:R-:W1:Y:S04]  /*20b0*/  LDS.U8 R34, [R17+UR7] ;  /* 0x0000000711227984 */ /* 0x000e680008000000 */
[----:B------:R-:W2:Y:S01]  /*20c0*/  LDS.U8 R33, [R17+UR7+0x1] ;  /* 0x0000010711217984 */ /* 0x000ea20008000000 */
[----:B0-----:R-:W-:Y:S02]  /*20d0*/  IMAD.SHL.U32 R26, R26, 0x4, RZ ;  /* 0x000000041a1a7824 */ /* 0x001fe400078e00ff */
[----:B-1----:R-:W-:Y:S01]  /*20e0*/  IMAD.SHL.U32 R34, R34, 0x4, RZ ;  /* 0x0000000422227824 */ /* 0x002fe200078e00ff */
[----:B--2---:R-:W-:-:S02]  /*20f0*/  SHF.L.U32 R38, R33, 0x2, RZ ;  /* 0x0000000221267819 */ /* 0x004fc400000006ff */
[----:B------:R-:W-:Y:S02]  /*2100*/  I2FP.F32.U32 R33, R26 ;  /* 0x0000001a00217245 */ /* 0x000fe40000201000 */
[----:B------:R-:W-:Y:S02]  /*2110*/  I2FP.F32.U32 R38, R38 ;  /* 0x0000002600267245 */ /* 0x000fe40000201000 */
[----:B------:R-:W-:Y:S01]  /*2120*/  I2FP.F32.U32 R43, R34 ;  /* 0x00000022002b7245 */ /* 0x000fe20000201000 */
[----:B------:R-:W-:Y:S02]  /*2130*/  FADD R28, R28, R33 ;  /* 0x000000211c1c7221 */ /* 0x000fe40000000000 */
[----:B------:R-:W-:Y:S02]  /*2140*/  FADD R31, R31, R38 ;  /* 0x000000261f1f7221 */ /* 0x000fe40000000000 */
[----:B------:R-:W-:-:S07]  /*2150*/  FADD R24, R24, R43 ;  /* 0x0000002b18187221 */ /* 0x000fce0000000000 */
.L_x_32:
[----:B------:R-:W-:Y:S05]  /*2160*/  BSYNC.RECONVERGENT B0 ;  /* 0x0000000000007941 */ /* 0x000fea0003800200 */
.L_x_31:
[----:B------:R-:W-:Y:S01]  /*2170*/  ISETP.NE.AND P6, PT, R22, RZ, PT ;  /* 0x000000ff1600720c */ /* 0x000fe20003fc5270 */
[----:B------:R-:W-:Y:S03]  /*2180*/  BSSY.RECONVERGENT B0, `(.L_x_33) ;  /* 0x0000010000007945 */ /* 0x000fe60003800200 */
[----:B------:R-:W-:-:S04]  /*2190*/  PLOP3.LUT P6, PT, P4, P6, PT, 0x80, 0x8 ;  /* 0x000000000008781c */ /* 0x000fc800027cd070 */
[----:B------:R-:W-:-:S09]  /*21a0*/  P2R R38, PR, RZ, 0x40 ;  /* 0x00000040ff267803 */ /* 0x000fd20000000000 */
[----:B------:R-:W-:Y:S05]  /*21b0*/  @!P6 BRA `(.L_x_34) ;  /* 0x000000000030e947 */ /* 0x000fea0003800000 */
[----:B------:R-:W0:Y:S04]  /*21c0*/  LDS.U8 R26, [R5+0x2] ;  /* 0x00000200051a7984 */ /* 0x000e280000000000 */
[----:B------:R-:W1:Y:S04]  /*21d0*/  LDS.U8 R33, [R5+0x1] ;  /* 0x0000010005217984 */ /* 0x000e680000000000 */
[----:B------:R-:W2:Y:S01]  /*21e0*/  LDS.U8 R34, [R5] ;  /* 0x0000000005227984 */ /* 0x000ea20000000000 */
[----:B0-----:R-:W-:Y:S01]  /*21f0*/  IADD3 R26, PT, PT, -R26, RZ, RZ ;  /* 0x000000ff1a1a7210 */ /* 0x001fe20007ffe1ff */
[----:B-1----:R-:W-:-:S03]  /*2200*/  IMAD.MOV R40, RZ, RZ, -R33 ;  /* 0x000000ffff287224 */ /* 0x002fc600078e0a21 */
[----:B------:R-:W-:Y:S02]  /*2210*/  I2FP.F32.S32 R33, R26 ;  /* 0x0000001a00217245 */ /* 0x000fe40000201400 */
[----:B--2---:R-:W-:Y:S02]  /*2220*/  IADD3 R34, PT, PT, -R34, RZ, RZ ;  /* 0x000000ff22227210 */ /* 0x004fe40007ffe1ff */
[----:B------:R-:W-:Y:S01]  /*2230*/  I2FP.F32.S32 R26, R40 ;  /* 0x00000028001a7245 */ /* 0x000fe20000201400 */
[----:B------:R-:W-:Y:S01]  /*2240*/  FADD R28, R28, R33 ;  /* 0x000000211c1c7221 */ /* 0x000fe20000000000 */
[----:B------:R-:W-:-:S03]  /*2250*/  I2FP.F32.S32 R43, R34 ;  /* 0x00000022002b7245 */ /* 0x000fc60000201400 */
[----:B------:R-:W-:Y:S02]  /*2260*/  FADD R31, R31, R26 ;  /* 0x0000001a1f1f7221 */ /* 0x000fe40000000000 */
[----:B------:R-:W-:-:S07]  /*2270*/  FADD R24, R24, R43 ;  /* 0x0000002b18187221 */ /* 0x000fce0000000000 */
.L_x_34:
[----:B------:R-:W-:Y:S05]  /*2280*/  BSYNC.RECONVERGENT B0 ;  /* 0x0000000000007941 */ /* 0x000fea0003800200 */
.L_x_33:
[----:B------:R-:W-:Y:S01]  /*2290*/  ISETP.NE.AND P6, PT, R22, RZ, PT ;  /* 0x000000ff1600720c */ /* 0x000fe20003fc5270 */
[----:B------:R-:W-:Y:S03]  /*22a0*/  BSSY.RECONVERGENT B0, `(.L_x_35) ;  /* 0x000000f000007945 */ /* 0x000fe60003800200 */
[----:B------:R-:W-:-:S13]  /*22b0*/  ISETP.GE.U32.OR P6, PT, R32, R41, !P6 ;  /* 0x000000292000720c */ /* 0x000fda00077c6470 */
[----:B------:R-:W-:Y:S05]  /*22c0*/  @P6 BRA `(.L_x_36) ;  /* 0x0000000000306947 */ /* 0x000fea0003800000 */
[----:B------:R-:W0:Y:S04]  /*22d0*/  LDS.U8 R26, [R5+UR7+0x2] ;  /* 0x00000207051a7984 */ /* 0x000e280008000000 */
[----:B------:R-:W1:Y:S04]  /*22e0*/  LDS.U8 R34, [R5+UR7] ;  /* 0x0000000705227984 */ /* 0x000e680008000000 */
[----:B------:R-:W2:Y:S01]  /*22f0*/  LDS.U8 R33, [R5+UR7+0x1] ;  /* 0x0000010705217984 */ /* 0x000ea20008000000 */
[----:B0-----:R-:W-:Y:S02]  /*2300*/  IMAD.U32 R26, R26, -0x2, RZ ;  /* 0xfffffffe1a1a7824 */ /* 0x001fe400078e00ff */
[----:B-1----:R-:W-:Y:S01]  /*2310*/  IMAD.U32 R34, R34, -0x2, RZ ;  /* 0xfffffffe22227824 */ /* 0x002fe200078e00ff */
[----:B--2---:R-:W-:-:S02]  /*2320*/  LEA R40, -R33, RZ, 0x1 ;  /* 0x000000ff21287211 */ /* 0x004fc400078e09ff */
[----:B------:R-:W-:Y:S02]  /*2330*/  I2FP.F32.S32 R33, R26 ;  /* 0x0000001a00217245 */ /* 0x000fe40000201400 */
[----:B------:R-:W-:Y:S02]  /*2340*/  I2FP.F32.S32 R26, R40 ;  /* 0x00000028001a7245 */ /* 0x000fe40000201400 */
[----:B------:R-:W-:Y:S01]  /*2350*/  I2FP.F32.S32 R43, R34 ;  /* 0x00000022002b7245 */ /* 0x000fe20000201400 */
[----:B------:R-:W-:Y:S02]  /*2360*/  FADD R28, R28, R33 ;  /* 0x000000211c1c7221 */ /* 0x000fe40000000000 */
[----:B------:R-:W-:Y:S02]  /*2370*/  FADD R31, R31, R26 ;  /* 0x0000001a1f1f7221 */ /* 0x000fe40000000000 */
[----:B------:R-:W-:-:S07]  /*2380*/  FADD R24, R24, R43 ;  /* 0x0000002b18187221 */ /* 0x000fce0000000000 */
.L_x_36:
[----:B------:R-:W-:Y:S05]  /*2390*/  BSYNC.RECONVERGENT B0 ;  /* 0x0000000000007941 */ /* 0x000fea0003800200 */
.L_x_35:
[----:B------:R-:W-:Y:S01]  /*23a0*/  ISETP.NE.AND P6, PT, R22, RZ, PT ;  /* 0x000000ff1600720c */ /* 0x000fe20003fc5270 */
[----:B------:R-:W-:Y:S01]  /*23b0*/  BSSY.RECONVERGENT B0, `(.L_x_37) ;  /* 0x0000018000007945 */ /* 0x000fe20003800200 */
[----:B------:R-:W-:Y:S01]  /*23c0*/  MOV R26, R31 ;  /* 0x0000001f001a7202 */ /* 0x000fe20000000f00 */
[----:B------:R-:W-:Y:S01]  /*23d0*/  HFMA2 R33, -RZ, RZ, 0, 0 ;  /* 0x00000000ff217431 */ /* 0x000fe200000001ff */
[----:B------:R-:W-:Y:S01]  /*23e0*/  ISETP.LT.U32.AND P6, PT, R20, R41, P6 ;  /* 0x000000291400720c */ /* 0x000fe200037c1070 */
[----:B------:R-:W-:Y:S02]  /*23f0*/  IMAD.MOV.U32 R31, RZ, RZ, RZ ;  /* 0x000000ffff1f7224 */ /* 0x000fe400078e00ff */
[----:B------:R-:W-:-:S10]  /*2400*/  IMAD.MOV.U32 R34, RZ, RZ, RZ ;  /* 0x000000ffff227224 */ /* 0x000fd400078e00ff */
[----:B------:R-:W-:Y:S01]  /*2410*/  @P6 FADD R24, RZ, R24 ;  /* 0x00000018ff186221 */ /* 0x000fe20000000000 */
[----:B------:R-:W-:Y:S01]  /*2420*/  @P6 FADD R26, RZ, R26 ;  /* 0x0000001aff1a6221 */ /* 0x000fe20000000000 */
[----:B------:R-:W-:Y:S01]  /*2430*/  @P6 FADD R28, RZ, R28 ;  /* 0x0000001cff1c6221 */ /* 0x000fe20000000000 */
[----:B------:R-:W-:-:S04]  /*2440*/  ISETP.NE.AND P6, PT, R22, RZ, PT ;  /* 0x000000ff1600720c */ /* 0x000fc80003fc5270 */
[----:B------:R-:W-:-:S13]  /*2450*/  ISETP.GE.U32.OR P6, PT, R30, R41, !P6 ;  /* 0x000000291e00720c */ /* 0x000fda00077c6470 */
[----:B------:R-:W-:Y:S05]  /*2460*/  @P6 BRA `(.L_x_38) ;  /* 0x0000000000306947 */ /* 0x000fea0003800000 */
[----:B------:R-:W0:Y:S04]  /*2470*/  LDS.U8 R42, [R6+UR7+0x1] ;  /* 0x00000107062a7984 */ /* 0x000e280008000000 */
[----:B------:R-:W1:Y:S04]  /*2480*/  LDS.U8 R40, [R6+UR7+0x2] ;  /* 0x0000020706287984 */ /* 0x000e680008000000 */
[----:B------:R-:W2:Y:S01]  /*2490*/  LDS.U8 R43, [R6+UR7] ;  /* 0x00000007062b7984 */ /* 0x000ea20008000000 */
        /* <DEDUP_REMOVED lines=9> */
.L_x_38:
[----:B------:R-:W-:Y:S05]  /*2530*/  BSYNC.RECONVERGENT B0 ;  /* 0x0000000000007941 */ /* 0x000fea0003800200 */
.L_x_37:
        /* <DEDUP_REMOVED lines=11> */
.L_x_40:
[----:B------:R-:W-:Y:S05]  /*25f0*/  BSYNC.RECONVERGENT B0 ;  /* 0x0000000000007941 */ /* 0x000fea0003800200 */
.L_x_39:
[----:B------:R-:W-:Y:S01]  /*2600*/  PLOP3.LUT P6, PT, P4, P1, PT, 0x80, 0x8 ;  /* 0x000000000008781c */ /* 0x000fe200027c3070 */
[----:B------:R-:W-:-:S12]  /*2610*/  BSSY.RECONVERGENT B0, `(.L_x_41) ;  /* 0x000000b000007945 */ /* 0x000fd80003800200 */
[----:B------:R-:W-:Y:S05]  /*2620*/  @!P6 BRA `(.L_x_42) ;  /* 0x000000000024e947 */ /* 0x000fea0003800000 */
[----:B------:R-:W0:Y:S04]  /*2630*/  LDS.U8 R31, [R9+0x2] ;  /* 0x00000200091f7984 */ /* 0x000e280000000000 */
[----:B------:R-:W1:Y:S04]  /*2640*/  LDS.U8 R34, [R9] ;  /* 0x0000000009227984 */ /* 0x000e680000000000 */
[----:B------:R-:W2:Y:S01]  /*2650*/  LDS.U8 R33, [R9+0x1] ;  /* 0x0000010009217984 */ /* 0x000ea20000000000 */
[----:B0-----:R-:W-:Y:S02]  /*2660*/  IMAD.MOV R31, RZ, RZ, -R31 ;  /* 0x000000ffff1f7224 */ /* 0x001fe400078e0a1f */
[----:B-1----:R-:W-:-:S03]  /*2670*/  IMAD.MOV R40, RZ, RZ, -R34 ;  /* 0x000000ffff287224 */ /* 0x002fc600078e0a22 */
[----:B------:R-:W-:Y:S02]  /*2680*/  I2FP.F32.S32 R34, R31 ;  /* 0x0000001f00227245 */ /* 0x000fe40000201400 */
[----:B--2---:R-:W-:Y:S02]  /*2690*/  IADD3 R33, PT, PT, -R33, RZ, RZ ;  /* 0x000000ff21217210 */ /* 0x004fe40007ffe1ff */
[----:B------:R-:W-:Y:S02]  /*26a0*/  I2FP.F32.S32 R31, R40 ;  /* 0x00000028001f7245 */ /* 0x000fe40000201400 */
[----:B------:R-:W-:-:S07]  /*26b0*/  I2FP.F32.S32 R33, R33 ;  /* 0x0000002100217245 */ /* 0x000fce0000201400 */
.L_x_42:
[----:B------:R-:W-:Y:S05]  /*26c0*/  BSYNC.RECONVERGENT B0 ;  /* 0x0000000000007941 */ /* 0x000fea0003800200 */
.L_x_41:
[----:B------:R-:W-:Y:S01]  /*26d0*/  ISETP.GE.U32.OR P6, PT, R32, R41, !P1 ;  /* 0x000000292000720c */ /* 0x000fe20004fc6470 */
[----:B------:R-:W-:-:S12]  /*26e0*/  BSSY.RECONVERGENT B0, `(.L_x_43) ;  /* 0x000000e000007945 */ /* 0x000fd80003800200 */
[----:B------:R-:W-:Y:S05]  /*26f0*/  @P6 BRA `(.L_x_44) ;  /* 0x0000000000306947 */ /* 0x000fea0003800000 */
[----:B------:R-:W0:Y:S04]  /*2700*/  LDS.U8 R40, [R9+UR7+0x1] ;  /* 0x0000010709287984 */ /* 0x000e280008000000 */
[----:B------:R-:W1:Y:S04]  /*2710*/  LDS.U8 R43, [R9+UR7+0x2] ;  /* 0x00000207092b7984 */ /* 0x000e680008000000 */
[----:B------:R-:W2:Y:S01]  /*2720*/  LDS.U8 R42, [R9+UR7] ;  /* 0x00000007092a7984 */ /* 0x000ea20008000000 */
[----:B0-----:R-:W-:Y:S01]  /*2730*/  IMAD.U32 R40, R40, -0x4, RZ ;  /* 0xfffffffc28287824 */ /* 0x001fe200078e00ff */
[----:B-1----:R-:W-:-:S04]  /*2740*/  LEA R43, -R43, RZ, 0x2 ;  /* 0x000000ff2b2b7211 */ /* 0x002fc800078e11ff */
[----:B------:R-:W-:Y:S02]  /*2750*/  I2FP.F32.S32 R40, R40 ;  /* 0x0000002800287245 */ /* 0x000fe40000201400 */
[----:B--2---:R-:W-:Y:S02]  /*2760*/  LEA R42, -R42, RZ, 0x2 ;  /* 0x000000ff2a2a7211 */ /* 0x004fe400078e11ff */
[----:B------:R-:W-:Y:S01]  /*2770*/  I2FP.F32.S32 R43, R43 ;  /* 0x0000002b002b7245 */ /* 0x000fe20000201400 */
[----:B------:R-:W-:Y:S01]  /*2780*/  FADD R33, R33, R40 ;  /* 0x0000002821217221 */ /* 0x000fe20000000000 */
[----:B------:R-:W-:-:S03]  /*2790*/  I2FP.F32.S32 R42, R42 ;  /* 0x0000002a002a7245 */ /* 0x000fc60000201400 */
[----:B------:R-:W-:Y:S02]  /*27a0*/  FADD R34, R34, R43 ;  /* 0x0000002b22227221 */ /* 0x000fe40000000000 */
[----:B------:R-:W-:-:S07]  /*27b0*/  FADD R31, R31, R42 ;  /* 0x0000002a1f1f7221 */ /* 0x000fce0000000000 */
.L_x_44:
[----:B------:R-:W-:Y:S05]  /*27c0*/  BSYNC.RECONVERGENT B0 ;  /* 0x0000000000007941 */ /* 0x000fea0003800200 */
.L_x_43:
[----:B------:R-:W-:Y:S01]  /*27d0*/  ISETP.GE.U32.OR P6, PT, R20, R41, !P1 ;  /* 0x000000291400720c */ /* 0x000fe20004fc6470 */
[----:B------:R-:W-:-:S12]  /*27e0*/  BSSY.RECONVERGENT B0, `(.L_x_45) ;  /* 0x000000e000007945 */ /* 0x000fd80003800200 */
[----:B------:R-:W-:Y:S05]  /*27f0*/  @P6 BRA `(.L_x_46) ;  /* 0x0000000000306947 */ /* 0x000fea0003800000 */
[----:B------:R-:W0:Y:S04]  /*2800*/  LDS.U8 R40, [R2+0x2] ;  /* 0x0000020002287984 */ /* 0x000e280000000000 */
[----:B------:R-:W1:Y:S04]  /*2810*/  LDS.U8 R42, [R2+0x1] ;  /* 0x00000100022a7984 */ /* 0x000e680000000000 */
[----:B------:R-:W2:Y:S01]  /*2820*/  LDS.U8 R43, [R2] ;  /* 0x00000000022b7984 */ /* 0x000ea20000000000 */
[----:B0-----:R-:W-:Y:S02]  /*2830*/  IMAD R40, R40, -0x6, RZ ;  /* 0xfffffffa28287824 */ /* 0x001fe400078e02ff */
[----:B-1----:R-:W-:-:S02]  /*2840*/  IMAD R42, R42, -0x6, RZ ;  /* 0xfffffffa2a2a7824 */ /* 0x002fc400078e02ff */
[----:B--2---:R-:W-:Y:S01]  /*2850*/  IMAD R44, R43, -0x6, RZ ;  /* 0xfffffffa2b2c7824 */ /* 0x004fe200078e02ff */
[----:B------:R-:W-:Y:S02]  /*2860*/  I2FP.F32.S32 R43, R40 ;  /* 0x00000028002b7245 */ /* 0x000fe40000201400 */
[----:B------:R-:W-:Y:S02]  /*2870*/  I2FP.F32.S32 R42, R42 ;  /* 0x0000002a002a7245 */ /* 0x000fe40000201400 */
[----:B------:R-:W-:Y:S01]  /*2880*/  I2FP.F32.S32 R44, R44 ;  /* 0x0000002c002c7245 */ /* 0x000fe20000201400 */
[----:B------:R-:W-:Y:S02]  /*2890*/  FADD R34, R34, R43 ;  /* 0x0000002b22227221 */ /* 0x000fe40000000000 */
[----:B------:R-:W-:Y:S02]  /*28a0*/  FADD R33, R33, R42 ;  /* 0x0000002a21217221 */ /* 0x000fe40000000000 */
[----:B------:R-:W-:-:S07]  /*28b0*/  FADD R31, R31, R44 ;  /* 0x0000002c1f1f7221 */ /* 0x000fce0000000000 */
.L_x_46:
[----:B------:R-:W-:Y:S05]  /*28c0*/  BSYNC.RECONVERGENT B0 ;  /* 0x0000000000007941 */ /* 0x000fea0003800200 */
.L_x_45:
[----:B------:R-:W-:Y:S01]  /*28d0*/  ISETP.GE.U32.OR P6, PT, R30, R41, !P1 ;  /* 0x000000291e00720c */ /* 0x000fe20004fc6470 */
[----:B------:R-:W-:-:S12]  /*28e0*/  BSSY.RECONVERGENT B0, `(.L_x_47) ;  /* 0x000000e000007945 */ /* 0x000fd80003800200 */
        /* <DEDUP_REMOVED lines=13> */
.L_x_48:
[----:B------:R-:W-:Y:S05]  /*29c0*/  BSYNC.RECONVERGENT B0 ;  /* 0x0000000000007941 */ /* 0x000fea0003800200 */
.L_x_47:
[----:B------:R-:W-:Y:S04]  /*29d0*/  BSSY.RECONVERGENT B0, `(.L_x_49) ;  /* 0x000000e000007945 */ /* 0x000fe80003800200 */
[----:B------:R-:W-:Y:S05]  /*29e0*/  @P2 BRA `(.L_x_50) ;  /* 0x0000000000302947 */ /* 0x000fea0003800000 */
[----:B------:R-:W0:Y:S04]  /*29f0*/  LDS.U8 R40, [R10+0x1] ;  /* 0x000001000a287984 */ /* 0x000e280000000000 */
[----:B------:R-:W1:Y:S04]  /*2a00*/  LDS.U8 R43, [R10+0x2] ;  /* 0x000002000a2b7984 */ /* 0x000e680000000000 */
[----:B------:R-:W2:Y:S01]  /*2a10*/  LDS.U8 R42, [R10] ;  /* 0x000000000a2a7984 */ /* 0x000ea20000000000 */
[----:B0-----:R-:W-:Y:S01]  /*2a20*/  IMAD.MOV R40, RZ, RZ, -R40 ;  /* 0x000000ffff287224 */ /* 0x001fe200078e0a28 */
[----:B-1----:R-:W-:-:S04]  /*2a30*/  IADD3 R43, PT, PT, -R43, RZ, RZ ;  /* 0x000000ff2b2b7210 */ /* 0x002fc80007ffe1ff */
[----:B------:R-:W-:Y:S02]  /*2a40*/  I2FP.F32.S32 R40, R40 ;  /* 0x0000002800287245 */ /* 0x000fe40000201400 */
[----:B--2---:R-:W-:Y:S02]  /*2a50*/  IADD3 R42, PT, PT, -R42, RZ, RZ ;  /* 0x000000ff2a2a7210 */ /* 0x004fe40007ffe1ff */
[----:B------:R-:W-:Y:S01]  /*2a60*/  I2FP.F32.S32 R43, R43 ;  /* 0x0000002b002b7245 */ /* 0x000fe20000201400 */
[----:B------:R-:W-:Y:S01]  /*2a70*/  FADD R33, R33, R40 ;  /* 0x0000002821217221 */ /* 0x000fe20000000000 */
[----:B------:R-:W-:-:S03]  /*2a80*/  I2FP.F32.S32 R42, R42 ;  /* 0x0000002a002a7245 */ /* 0x000fc60000201400 */
[----:B------:R-:W-:Y:S02]  /*2a90*/  FADD R34, R34, R43 ;  /* 0x0000002b22227221 */ /* 0x000fe40000000000 */
[----:B------:R-:W-:-:S07]  /*2aa0*/  FADD R31, R31, R42 ;  /* 0x0000002a1f1f7221 */ /* 0x000fce0000000000 */
.L_x_50:
[----:B------:R-:W-:Y:S05]  /*2ab0*/  BSYNC.RECONVERGENT B0 ;  /* 0x0000000000007941 */ /* 0x000fea0003800200 */
.L_x_49:
[----:B------:R-:W-:Y:S01]  /*2ac0*/  ISETP.NE.AND P6, PT, R36, RZ, PT ;  /* 0x000000ff2400720c */ /* 0x000fe20003fc5270 */
[----:B------:R-:W-:Y:S03]  /*2ad0*/  BSSY.RECONVERGENT B0, `(.L_x_51) ;  /* 0x000000f000007945 */ /* 0x000fe60003800200 */
[----:B------:R-:W-:-:S13]  /*2ae0*/  PLOP3.LUT P2, PT, P4, P6, PT, 0x80, 0x8 ;  /* 0x000000000008781c */ /* 0x000fda000274d070 */
        /* <DEDUP_REMOVED lines=13> */
.L_x_52:
[----:B------:R-:W-:Y:S05]  /*2bc0*/  BSYNC.RECONVERGENT B0 ;  /* 0x0000000000007941 */ /* 0x000fea0003800200 */
.L_x_51:
        /* <DEDUP_REMOVED lines=15> */
.L_x_54:
[----:B------:R-:W-:Y:S05]  /*2cc0*/  BSYNC.RECONVERGENT B0 ;  /* 0x0000000000007941 */ /* 0x000fea0003800200 */
.L_x_53:
        /* <DEDUP_REMOVED lines=15> */
.L_x_56:
[----:B------:R-:W-:Y:S05]  /*2dc0*/  BSYNC.RECONVERGENT B0 ;  /* 0x0000000000007941 */ /* 0x000fea0003800200 */
.L_x_55:
[-C--:B------:R-:W-:Y:S01]  /*2dd0*/  ISETP.GE.U32.OR P2, PT, R30, R41.reuse, !P6 ;  /* 0x000000291e00720c */ /* 0x080fe20007746470 */
[----:B------:R-:W-:Y:S01]  /*2de0*/  BSSY.RECONVERGENT B0, `(.L_x_57) ;  /* 0x000000f000007945 */ /* 0x000fe20003800200 */
[----:B------:R-:W-:-:S11]  /*2df0*/  ISETP.GE.U32.OR P6, PT, R18, R41, !P6 ;  /* 0x000000291200720c */ /* 0x000fd600077c6470 */
[----:B------:R-:W-:Y:S05]  /*2e00*/  @P2 BRA `(.L_x_58) ;  /* 0x0000000000302947 */ /* 0x000fea0003800000 */
        /* <DEDUP_REMOVED lines=12> */
.L_x_58:
[----:B------:R-:W-:Y:S05]  /*2ed0*/  BSYNC.RECONVERGENT B0 ;  /* 0x0000000000007941 */ /* 0x000fea0003800200 */
.L_x_57:
[----:B------:R-:W-:Y:S04]  /*2ee0*/  BSSY.RECONVERGENT B0, `(.L_x_59) ;  /* 0x000000e000007945 */ /* 0x000fe80003800200 */
        /* <DEDUP_REMOVED lines=13> */
.L_x_60:
[----:B------:R-:W-:Y:S05]  /*2fc0*/  BSYNC.RECONVERGENT B0 ;  /* 0x0000000000007941 */ /* 0x000fea0003800200 */
.L_x_59:
[----:B------:R-:W-:Y:S01]  /*2fd0*/  PLOP3.LUT P2, PT, P4, P0, PT, 0x80, 0x8 ;  /* 0x000000000008781c */ /* 0x000fe20002741070 */
[----:B------:R-:W-:Y:S01]  /*2fe0*/  BSSY.RECONVERGENT B0, `(.L_x_61) ;  /* 0x0000023000007945 */ /* 0x000fe20003800200 */
[----:B------:R-:W-:-:S11]  /*2ff0*/  PLOP3.LUT P4, PT, P4, P3, PT, 0x80, 0x8 ;  /* 0x000000000008781c */ /* 0x000fd60002787070 */
[----:B------:R-:W-:Y:S01]  /*3000*/  @P2 FADD R31, RZ, R31 ;  /* 0x0000001fff1f2221 */ /* 0x000fe20000000000 */
[----:B------:R-:W-:Y:S01]  /*3010*/  @P2 FADD R33, RZ, R33 ;  /* 0x00000021ff212221 */ /* 0x000fe20000000000 */
[----:B------:R-:W-:Y:S01]  /*3020*/  @P2 FADD R34, RZ, R34 ;  /* 0x00000022ff222221 */ /* 0x000fe20000000000 */
[----:B------:R-:W-:-:S13]  /*3030*/  ISETP.LT.U32.AND P2, PT, R32, R41, P0 ;  /* 0x000000292000720c */ /* 0x000fda0000741070 */
        /* <DEDUP_REMOVED lines=15> */
[----:B------:R-:W-:Y:S01]  /*3130*/  ISETP.GE.U32.OR P2, PT, R32, R41, !P3 ;  /* 0x000000292000720c */ /* 0x000fe20005f46470 */
[----:B------:R-:W-:-:S12]  /*3140*/  @!P4 BRA `(.L_x_62) ;  /* 0x000000000030c947 */ /* 0x000fd80003800000 */
        /* <DEDUP_REMOVED lines=12> */
.L_x_62:
[----:B------:R-:W-:Y:S05]  /*3210*/  BSYNC.RECONVERGENT B0 ;  /* 0x0000000000007941 */ /* 0x000fea0003800200 */
.L_x_61:
[----:B------:R-:W-:Y:S01]  /*3220*/  BSSY.RECONVERGENT B0, `(.L_x_63) ;  /* 0x000000f000007945 */ /* 0x000fe20003800200 */
[----:B------:R-:W-:-:S03]  /*3230*/  ISETP.GE.U32.OR P4, PT, R20, R41, !P3 ;  /* 0x000000291400720c */ /* 0x000fc60005f86470 */
[----:B------:R-:W-:Y:S10]  /*3240*/  @P2 BRA `(.L_x_64) ;  /* 0x0000000000302947 */ /* 0x000ff40003800000 */
[----:B------:R-:W0:Y:S04]  /*3250*/  LDS.U8 R36, [R8+UR7+0x2] ;  /* 0x0000020708247984 */ /* 0x000e280008000000 */
[----:B------:R-:W1:Y:S04]  /*3260*/  LDS.U8 R40, [R8+UR7+0x1] ;  /* 0x0000010708287984 */ /* 0x000e680008000000 */
[----:B------:R-:W2:Y:S01]  /*3270*/  LDS.U8 R42, [R8+UR7] ;  /* 0x00000007082a7984 */ /* 0x000ea20008000000 */
[----:B0-----:R-:W-:Y:S01]  /*3280*/  SHF.L.U32 R36, R36, 0x3, RZ ;  /* 0x0000000324247819 */ /* 0x001fe200000006ff */
        /* <DEDUP_REMOVED lines=8> */
.L_x_64:
[----:B------:R-:W-:Y:S05]  /*3310*/  BSYNC.RECONVERGENT B0 ;  /* 0x0000000000007941 */ /* 0x000fea0003800200 */
.L_x_63:
[----:B------:R-:W-:Y:S01]  /*3320*/  BSSY.RECONVERGENT B0, `(.L_x_65) ;  /* 0x0000010000007945 */ /* 0x000fe20003800200 */
[-C--:B------:R-:W-:Y:S02]  /*3330*/  ISETP.GE.U32.OR P2, PT, R30, R41.reuse, !P3 ;  /* 0x000000291e00720c */ /* 0x080fe40005f46470 */
[----:B------:R-:W-:Y:S01]  /*3340*/  ISETP.GE.U32.OR P3, PT, R18, R41, !P3 ;  /* 0x000000291200720c */ /* 0x000fe20005f66470 */
[----:B------:R-:W-:-:S12]  /*3350*/  @P4 BRA `(.L_x_66) ;  /* 0x0000000000304947 */ /* 0x000fd80003800000 */
        /* <DEDUP_REMOVED lines=12> */
.L_x_66:
[----:B------:R-:W-:Y:S05]  /*3420*/  BSYNC.RECONVERGENT B0 ;  /* 0x0000000000007941 */ /* 0x000fea0003800200 */
.L_x_65:
[----:B------:R-:W-:Y:S01]  /*3430*/  ISETP.NE.AND P6, PT, R22, RZ, PT ;  /* 0x000000ff1600720c */ /* 0x000fe20003fc5270 */
[----:B------:R-:W-:Y:S03]  /*3440*/  BSSY.RECONVERGENT B0, `(.L_x_67) ;  /* 0x000000f000007945 */ /* 0x000fe60003800200 */
[----:B------:R-:W-:Y:S01]  /*3450*/  ISETP.GE.U32.OR P4, PT, R32, R41, !P6 ;  /* 0x000000292000720c */ /* 0x000fe20007786470 */
[----:B------:R-:W-:-:S12]  /*3460*/  @P2 BRA `(.L_x_68) ;  /* 0x0000000000302947 */ /* 0x000fd80003800000 */
        /* <DEDUP_REMOVED lines=12> */
.L_x_68:
[----:B------:R-:W-:Y:S05]  /*3530*/  BSYNC.RECONVERGENT B0 ;  /* 0x0000000000007941 */ /* 0x000fea0003800200 */
.L_x_67:
[----:B------:R-:W-:Y:S01]  /*3540*/  BSSY.RECONVERGENT B0, `(.L_x_69) ;  /* 0x000000f000007945 */ /* 0x000fe20003800200 */
[----:B------:R-:W-:-:S03]  /*3550*/  ISETP.GE.U32.OR P2, PT, R20, R41, !P6 ;  /* 0x000000291400720c */ /* 0x000fc60007746470 */
[----:B------:R-:W-:Y:S10]  /*3560*/  @P3 BRA `(.L_x_70) ;  /* 0x0000000000303947 */ /* 0x000ff40003800000 */
        /* <DEDUP_REMOVED lines=12> */
.L_x_70:
[----:B------:R-:W-:Y:S05]  /*3630*/  BSYNC.RECONVERGENT B0 ;  /* 0x0000000000007941 */ /* 0x000fea0003800200 */
.L_x_69:
[----:B------:R-:W-:Y:S01]  /*3640*/  ISETP.NE.AND P6, PT, R38, RZ, PT ;  /* 0x000000ff2600720c */ /* 0x000fe20003fc5270 */
[----:B------:R-:W-:Y:S01]  /*3650*/  BSSY.RECONVERGENT B0, `(.L_x_71) ;  /* 0x000000d000007945 */ /* 0x000fe20003800200 */
[----:B------:R-:W-:-:S04]  /*3660*/  ISETP.NE.AND P3, PT, R22, RZ, PT ;  /* 0x000000ff1600720c */ /* 0x000fc80003f65270 */
[----:B------:R-:W-:-:S07]  /*3670*/  ISETP.GE.U32.OR P3, PT, R30, R41, !P3 ;  /* 0x000000291e00720c */ /* 0x000fce0005f66470 */
[----:B------:R-:W-:Y:S06]  /*3680*/  @!P6 BRA `(.L_x_72) ;  /* 0x000000000024e947 */ /* 0x000fec0003800000 */
        /* <DEDUP_REMOVED lines=9> */
.L_x_72:
[----:B------:R-:W-:Y:S05]  /*3720*/  BSYNC.RECONVERGENT B0 ;  /* 0x0000000000007941 */ /* 0x000fea0003800200 */
.L_x_71:
[----:B------:R-:W-:Y:S04]  /*3730*/  BSSY.RECONVERGENT B0, `(.L_x_73) ;  /* 0x000000e000007945 */ /* 0x000fe80003800200 */
        /* <DEDUP_REMOVED lines=13> */
.L_x_74:
[----:B------:R-:W-:Y:S05]  /*3810*/  BSYNC.RECONVERGENT B0 ;  /* 0x0000000000007941 */ /* 0x000fea0003800200 */
.L_x_73:
        /* <DEDUP_REMOVED lines=14> */
.L_x_76:
[----:B------:R-:W-:Y:S05]  /*3900*/  BSYNC.RECONVERGENT B0 ;  /* 0x0000000000007941 */ /* 0x000fea0003800200 */
.L_x_75:
[----:B------:R-:W-:Y:S04]  /*3910*/  BSSY.RECONVERGENT B0, `(.L_x_77) ;  /* 0x000000e000007945 */ /* 0x000fe80003800200 */
        /* <DEDUP_REMOVED lines=13> */
.L_x_78:
[----:B------:R-:W-:Y:S05]  /*39f0*/  BSYNC.RECONVERGENT B0 ;  /* 0x0000000000007941 */ /* 0x000fea0003800200 */
.L_x_77:
        /* <DEDUP_REMOVED lines=11> */
.L_x_80:
[----:B------:R-:W-:Y:S05]  /*3ab0*/  BSYNC.RECONVERGENT B0 ;  /* 0x0000000000007941 */ /* 0x000fea0003800200 */
.L_x_79:
[----:B------:R-:W-:Y:S01]  /*3ac0*/  FFMA R41, R28, R28, RZ ;  /* 0x0000001c1c297223 */ /* 0x000fe200000000ff */
[----:B------:R-:W-:Y:S01]  /*3ad0*/  FFMA R26, R26, R26, RZ ;  /* 0x0000001a1a1a7223 */ /* 0x000fe200000000ff */
[----:B------:R-:W-:Y:S01]  /*3ae0*/  FFMA R24, R24, R24, RZ ;  /* 0x0000001818187223 */ /* 0x000fe200000000ff */
[----:B------:R-:W-:Y:S01]  /*3af0*/  BSSY.RECONVERGENT B0, `(.L_x_81) ;  /* 0x0000011000007945 */ /* 0x000fe20003800200 */
[----:B------:R-:W-:Y:S01]  /*3b00*/  FFMA R41, R34, R34, R41 ;  /* 0x0000002222297223 */ /* 0x000fe20000000029 */
[----:B------:R-:W-:Y:S01]  /*3b10*/  FFMA R33, R33, R33, R26 ;  /* 0x0000002121217223 */ /* 0x000fe2000000001a */
[----:B------:R-:W-:Y:S02]  /*3b20*/  FFMA R24, R31, R31, R24 ;  /* 0x0000001f1f187223 */ /* 0x000fe40000000018 */
[----:B------:R-:W-:Y:S01]  /*3b30*/  VIADD R28, R41, 0xf3000000 ;  /* 0xf3000000291c7836 */ /* 0x000fe20000000000 */
[----:B------:R0:W1:Y:S04]  /*3b40*/  MUFU.RSQ R20, R41 ;  /* 0x0000002900147308 */ /* 0x0000680000001400 */
[----:B------:R-:W-:-:S13]  /*3b50*/  ISETP.GT.U32.AND P2, PT, R28, 0x727fffff, PT ;  /* 0x727fffff1c00780c */ /* 0x000fda0003f44070 */
[----:B01----:R-:W-:Y:S05]  /*3b60*/  @!P2 BRA `(.L_x_82) ;  /* 0x000000000014a947 */ /* 0x003fea0003800000 */
[----:B------:R-:W-:Y:S02]  /*3b70*/  MOV R20, R41 ;  /* 0x0000002900147202 */ /* 0x000fe40000000f00 */
[----:B------:R-:W-:-:S07]  /*3b80*/  MOV R34, 0x3ba0 ;  /* 0x00003ba000227802 */ /* 0x000fce0000000f00 */
[----:B------:R-:W-:Y:S05]  /*3b90*/  CALL.REL.NOINC `($__internal_0_$__cuda_sm20_sqrt_rn_f32_slowpath) ;  /* 0x0000000400307944 */ /* 0x000fea0003c00000 */
[----:B------:R-:W-:Y:S01]  /*3ba0*/  IMAD.MOV.U32 R26, RZ, RZ, R20 ;  /* 0x000000ffff1a7224 */ /* 0x000fe200078e0014 */
[----:B------:R-:W-:Y:S06]  /*3bb0*/  BRA `(.L_x_83) ;  /* 0x0000000000107947 */ /* 0x000fec0003800000 */
.L_x_82:
[----:B------:R-:W-:Y:S01]  /*3bc0*/  FMUL.FTZ R26, R41, R20 ;  /* 0x00000014291a7220 */ /* 0x000fe20000410000 */
[----:B------:R-:W-:-:S03]  /*3bd0*/  FMUL.FTZ R20, R20, 0.5 ;  /* 0x3f00000014147820 */ /* 0x000fc60000410000 */
[----:B------:R-:W-:-:S04]  /*3be0*/  FFMA R31, -R26, R26, R41 ;  /* 0x0000001a1a1f7223 */ /* 0x000fc80000000129 */
[----:B------:R-:W-:-:S07]  /*3bf0*/  FFMA R26, R31, R20, R26 ;  /* 0x000000141f1a7223 */ /* 0x000fce000000001a */
.L_x_83:
[----:B------:R-:W-:Y:S05]  /*3c00*/  BSYNC.RECONVERGENT B0 ;  /* 0x0000000000007941 */ /* 0x000fea0003800200 */
.L_x_81:
[----:B------:R-:W-:Y:S01]  /*3c10*/  IADD3 R20, PT, PT, R33, -0xd000000, RZ ;  /* 0xf300000021147810 */ /* 0x000fe20007ffe0ff */
[----:B------:R0:W1:Y:S01]  /*3c20*/  MUFU.RSQ R28, R33 ;  /* 0x00000021001c7308 */ /* 0x0000620000001400 */
[----:B------:R-:W-:Y:S01]  /*3c30*/  BSSY.RECONVERGENT B0, `(.L_x_84) ;  /* 0x000000c000007945 */ /* 0x000fe20003800200 */
[----:B------:R-:W-:Y:S01]  /*3c40*/  FMUL R26, R26, 0.125 ;  /* 0x3e0000001a1a7820 */ /* 0x000fe20000400000 */
[----:B------:R-:W-:-:S13]  /*3c50*/  ISETP.GT.U32.AND P2, PT, R20, 0x727fffff, PT ;  /* 0x727fffff1400780c */ /* 0x000fda0003f44070 */
[----:B0-----:R-:W-:Y:S05]  /*3c60*/  @!P2 BRA `(.L_x_85) ;  /* 0x000000000010a947 */ /* 0x001fea0003800000 */
[----:B------:R-:W-:Y:S01]  /*3c70*/  IMAD.MOV.U32 R20, RZ, RZ, R33 ;  /* 0x000000ffff147224 */ /* 0x000fe200078e0021 */
[----:B------:R-:W-:-:S07]  /*3c80*/  MOV R34, 0x3ca0 ;  /* 0x00003ca000227802 */ /* 0x000fce0000000f00 */
[----:B-1----:R-:W-:Y:S05]  /*3c90*/  CALL.REL.NOINC `($__internal_0_$__cuda_sm20_sqrt_rn_f32_slowpath) ;  /* 0x0000000000f07944 */ /* 0x002fea0003c00000 */
[----:B------:R-:W-:Y:S05]  /*3ca0*/  BRA `(.L_x_86) ;  /* 0x0000000000107947 */ /* 0x000fea0003800000 */
.L_x_85:
[----:B-1----:R-:W-:Y:S01]  /*3cb0*/  FMUL.FTZ R20, R33, R28 ;  /* 0x0000001c21147220 */ /* 0x002fe20000410000 */
[----:B------:R-:W-:-:S03]  /*3cc0*/  FMUL.FTZ R28, R28, 0.5 ;  /* 0x3f0000001c1c7820 */ /* 0x000fc60000410000 */
[----:B------:R-:W-:-:S04]  /*3cd0*/  FFMA R33, -R20, R20, R33 ;  /* 0x0000001414217223 */ /* 0x000fc80000000121 */
[----:B------:R-:W-:-:S07]  /*3ce0*/  FFMA R20, R33, R28, R20 ;  /* 0x0000001c21147223 */ /* 0x000fce0000000014 */
.L_x_86:
[----:B------:R-:W-:Y:S05]  /*3cf0*/  BSYNC.RECONVERGENT B0 ;  /* 0x0000000000007941 */ /* 0x000fea0003800200 */
.L_x_84:
        /* <DEDUP_REMOVED lines=10> */
.L_x_88:
[----:B-1----:R-:W-:Y:S01]  /*3da0*/  FMUL.FTZ R31, R24, R41 ;  /* 0x00000029181f7220 */ /* 0x002fe20000410000 */
[----:B------:R-:W-:-:S03]  /*3db0*/  FMUL.FTZ R28, R41, 0.5 ;  /* 0x3f000000291c7820 */ /* 0x000fc60000410000 */
[----:B------:R-:W-:-:S04]  /*3dc0*/  FFMA R20, -R31, R31, R24 ;  /* 0x0000001f1f147223 */ /* 0x000fc80000000118 */
[----:B------:R-:W-:-:S07]  /*3dd0*/  FFMA R20, R20, R28, R31 ;  /* 0x0000001c14147223 */ /* 0x000fce000000001f */
.L_x_89:
[----:B------:R-:W-:Y:S05]  /*3de0*/  BSYNC.RECONVERGENT B0 ;  /* 0x0000000000007941 */ /* 0x000fea0003800200 */
.L_x_87:
[----:B------:R-:W-:Y:S01]  /*3df0*/  FMUL R20, R20, 0.125 ;  /* 0x3e00000014147820 */ /* 0x000fe20000400000 */
[----:B------:R-:W-:Y:S01]  /*3e00*/  FMNMX.NAN R26, R26, 255, PT ;  /* 0x437f00001a1a7809 */ /* 0x000fe20003820000 */
[----:B------:R-:W-:Y:S01]  /*3e10*/  VIADD R30, R19, 0xfffffffe ;  /* 0xfffffffe131e7836 */ /* 0x000fe20000000000 */
[----:B------:R-:W-:Y:S01]  /*3e20*/  FMNMX.NAN R24, R33, 255, PT ;  /* 0x437f000021187809 */ /* 0x000fe20003820000 */
[----:B------:R-:W0:Y:S01]  /*3e30*/  LDC R28, c[0x0][0x398] ;  /* 0x0000e600ff1c7b82 */ /* 0x000e220000000800 */
[----:B------:R-:W-:Y:S01]  /*3e40*/  FMNMX.NAN R20, R20, 255, PT ;  /* 0x437f000014147809 */ /* 0x000fe20003820000 */
[----:B------:R-:W1:Y:S01]  /*3e50*/  F2I.U32.TRUNC.NTZ R43, R26 ;  /* 0x0000001a002b7305 */ /* 0x000e62000020f000 */
[C---:B------:R-:W-:Y:S01]  /*3e60*/  IADD3 R32, PT, PT, R19.reuse, -0x1, RZ ;  /* 0xffffffff13207810 */ /* 0x040fe20007ffe0ff */
[----:B------:R-:W-:Y:S01]  /*3e70*/  VIADD R18, R18, UR6 ;  /* 0x0000000612127c36 */ /* 0x000fe20008000000 */
[----:B------:R-:W-:Y:S02]  /*3e80*/  IADD3 R40, P2, PT, R19, UR10, RZ ;  /* 0x0000000a13287c10 */ /* 0x000fe4000ff5e0ff */
[----:B------:R-:W-:-:S02]  /*3e90*/  IADD3 R32, P3, PT, R32, UR10, RZ ;  /* 0x0000000a20207c10 */ /* 0x000fc4000ff7e0ff */
[----:B------:R-:W-:Y:S01]  /*3ea0*/  IADD3 R30, P4, PT, R30, UR10, RZ ;  /* 0x0000000a1e1e7c10 */ /* 0x000fe2000ff9e0ff */
[----:B------:R-:W2:Y:S01]  /*3eb0*/  F2I.U32.TRUNC.NTZ R45, R24 ;  /* 0x00000018002d7305 */ /* 0x000ea2000020f000 */
[----:B------:R-:W-:Y:S01]  /*3ec0*/  IADD3.X R41, PT, PT, RZ, UR11, RZ, P2, !PT ;  /* 0x0000000bff297c10 */ /* 0x000fe200097fe4ff */
[----:B------:R-:W-:Y:S01]  /*3ed0*/  IMAD.X R33, RZ, RZ, UR11, P3 ;  /* 0x0000000bff217e24 */ /* 0x000fe200098e06ff */
[----:B------:R-:W-:-:S03]  /*3ee0*/  IADD3.X R31, PT, PT, RZ, UR11, RZ, P4, !PT ;  /* 0x0000000bff1f7c10 */ /* 0x000fc6000a7fe4ff */
[----:B-1----:R1:W-:Y:S02]  /*3ef0*/  STG.E.U8 desc[UR8][R40.64], R43 ;  /* 0x0000002b28007986 */ /* 0x0023e4000c101108 */
[----:B------:R3:W4:Y:S01]  /*3f00*/  F2I.U32.TRUNC.NTZ R47, R20 ;  /* 0x00000014002f7305 */ /* 0x000722000020f000 */
[C---:B0-----:R-:W-:Y:S01]  /*3f10*/  IMAD R25, R28.reuse, UR6, R25 ;  /* 0x000000061c197c24 */ /* 0x041fe2000f8e0219 */
[----:B--2---:R1:W-:Y:S01]  /*3f20*/  STG.E.U8 desc[UR8][R32.64], R45 ;  /* 0x0000002d20007986 */ /* 0x0043e2000c101108 */
[----:B------:R-:W-:Y:S01]  /*3f30*/  IMAD R21, R28, UR6, R21 ;  /* 0x000000061c157c24 */ /* 0x000fe2000f8e0215 */
[----:B---3--:R-:W-:Y:S01]  /*3f40*/  IADD3 R20, PT, PT, R18, -0x2, RZ ;  /* 0xfffffffe12147810 */ /* 0x008fe20007ffe0ff */
[C---:B------:R-:W-:Y:S02]  /*3f50*/  IMAD R37, R28.reuse, UR6, R37 ;  /* 0x000000061c257c24 */ /* 0x040fe4000f8e0225 */
[----:B------:R-:W-:Y:S01]  /*3f60*/  IMAD R35, R28, UR6, R35 ;  /* 0x000000061c237c24 */ /* 0x000fe2000f8e0223 */
[----:B------:R-:W-:Y:S01]  /*3f70*/  ISETP.GE.AND P2, PT, R20, UR14, PT ;  /* 0x0000000e14007c0c */ /* 0x000fe2000bf46270 */
[C---:B------:R-:W-:Y:S01]  /*3f80*/  IMAD R19, R28.reuse, UR6, R19 ;  /* 0x000000061c137c24 */ /* 0x040fe2000f8e0213 */
[----:B----4-:R1:W-:Y:S01]  /*3f90*/  STG.E.U8 desc[UR8][R30.64], R47 ;  /* 0x0000002f1e007986 */ /* 0x0103e2000c101108 */
[----:B------:R-:W-:-:S02]  /*3fa0*/  IMAD R27, R28, UR6, R27 ;  /* 0x000000061c1b7c24 */ /* 0x000fc4000f8e021b */
[C---:B------:R-:W-:Y:S02]  /*3fb0*/  IMAD R39, R28.reuse, UR6, R39 ;  /* 0x000000061c277c24 */ /* 0x040fe4000f8e0227 */
[C---:B------:R-:W-:Y:S02]  /*3fc0*/  IMAD R23, R28.reuse, UR6, R23 ;  /* 0x000000061c177c24 */ /* 0x040fe4000f8e0217 */
[----:B------:R-:W-:-:S04]  /*3fd0*/  IMAD R29, R28, UR6, R29 ;  /* 0x000000061c1d7c24 */ /* 0x000fc8000f8e021d */
[----:B------:R-:W-:Y:S05]  /*3fe0*/  @!P2 BRA `(.L_x_90) ;  /* 0xffffffc40044a947 */ /* 0x000fea000383ffff */
.L_x_0:
[----:B------:R-:W0:Y:S01]  /*3ff0*/  LDCU UR4, c[0x0][0x370] ;  /* 0x00006e00ff0477ac */ /* 0x000e220008000800 */
[----:B------:R-:W0:Y:S01]  /*4000*/  LDC R18, c[0x0][0x364] ;  /* 0x0000d900ff127b82 */ /* 0x000e220000000800 */
[----:B------:R-:W2:Y:S01]  /*4010*/  LDCU UR5, c[0x0][0x390] ;  /* 0x00007200ff0577ac */ /* 0x000ea20008000800 */
[----:B0-----:R-:W-:-:S05]  /*4020*/  IMAD R11, R18, UR4, R11 ;  /* 0x00000004120b7c24 */ /* 0x001fca000f8e020b */
[----:B--2---:R-:W-:-:S13]  /*4030*/  ISETP.GE.AND P0, PT, R11, UR5, PT ;  /* 0x000000050b007c0c */ /* 0x004fda000bf06270 */
[----:B------:R-:W-:Y:S05]  /*4040*/  @!P0 BRA `(.L_x_91) ;  /* 0xffffffc0009c8947 */ /* 0x000fea000383ffff */
[----:B------:R-:W-:Y:S05]  /*4050*/  EXIT ;  /* 0x000000000000794d */ /* 0x000fea0003800000 */
        .weak           $__internal_0_$__cuda_sm20_sqrt_rn_f32_slowpath
        .type           $__internal_0_$__cuda_sm20_sqrt_rn_f32_slowpath,@function
        .size           $__internal_0_$__cuda_sm20_sqrt_rn_f32_slowpath,(.L_x_94 - $__internal_0_$__cuda_sm20_sqrt_rn_f32_slowpath)
$__internal_0_$__cuda_sm20_sqrt_rn_f32_slowpath:
[----:B------:R-:W-:-:S13]  /*4060*/  LOP3.LUT P2, RZ, R20, 0x7fffffff, RZ, 0xc0, !PT ;  /* 0x7fffffff14ff7812 */ /* 0x000fda000784c0ff */
[----:B------:R-:W-:Y:S01]  /*4070*/  @!P2 IMAD.MOV.U32 R28, RZ, RZ, R20 ;  /* 0x000000ffff1ca224 */ /* 0x000fe200078e0014 */
[----:B------:R-:W-:Y:S06]  /*4080*/  @!P2 BRA `(.L_x_92) ;  /* 0x000000000040a947 */ /* 0x000fec0003800000 */
[----:B------:R-:W-:-:S13]  /*4090*/  FSETP.GEU.FTZ.AND P2, PT, R20, RZ, PT ;  /* 0x000000ff1400720b */ /* 0x000fda0003f5e000 */
[----:B------:R-:W-:Y:S01]  /*40a0*/  @!P2 MOV R28, 0x7fffffff ;  /* 0x7fffffff001ca802 */ /* 0x000fe20000000f00 */
[----:B------:R-:W-:Y:S06]  /*40b0*/  @!P2 BRA `(.L_x_92) ;  /* 0x000000000034a947 */ /* 0x000fec0003800000 */
[----:B------:R-:W-:-:S13]  /*40c0*/  FSETP.GTU.FTZ.AND P2, PT, |R20|, +INF , PT ;  /* 0x7f8000001400780b */ /* 0x000fda0003f5c200 */
[----:B------:R-:W-:Y:S01]  /*40d0*/  @P2 FADD.FTZ R28, R20, 1 ;  /* 0x3f800000141c2421 */ /* 0x000fe20000010000 */
[----:B------:R-:W-:Y:S06]  /*40e0*/  @P2 BRA `(.L_x_92) ;  /* 0x0000000000282947 */ /* 0x000fec0003800000 */
[----:B------:R-:W-:-:S13]  /*40f0*/  FSETP.NEU.FTZ.AND P2, PT, |R20|, +INF , PT ;  /* 0x7f8000001400780b */ /* 0x000fda0003f5d200 */
[----:B------:R-:W-:-:S04]  /*4100*/  @P2 FFMA R30, R20, 1.84467440737095516160e+19, RZ ;  /* 0x5f800000141e2823 */ /* 0x000fc800000000ff */
[----:B------:R-:W0:Y:S02]  /*4110*/  @P2 MUFU.RSQ R31, R30 ;  /* 0x0000001e001f2308 */ /* 0x000e240000001400 */
[----:B0-----:R-:W-:Y:S01]  /*4120*/  @P2 FMUL.FTZ R41, R30, R31 ;  /* 0x0000001f1e292220 */ /* 0x001fe20000410000 */
[----:B------:R-:W-:-:S03]  /*4130*/  @P2 FMUL.FTZ R31, R31, 0.5 ;  /* 0x3f0000001f1f2820 */ /* 0x000fc60000410000 */
[----:B------:R-:W-:-:S04]  /*4140*/  @P2 FADD.FTZ R28, -R41, -RZ ;  /* 0x800000ff291c2221 */ /* 0x000fc80000010100 */
[----:B------:R-:W-:Y:S01]  /*4150*/  @P2 FFMA R32, R41, R28, R30 ;  /* 0x0000001c29202223 */ /* 0x000fe2000000001e */
[----:B------:R-:W-:-:S03]  /*4160*/  @!P2 IMAD.MOV.U32 R28, RZ, RZ, R20 ;  /* 0x000000ffff1ca224 */ /* 0x000fc600078e0014 */
[----:B------:R-:W-:-:S04]  /*4170*/  @P2 FFMA R31, R32, R31, R41 ;  /* 0x0000001f201f2223 */ /* 0x000fc80000000029 */
[----:B------:R-:W-:-:S07]  /*4180*/  @P2 FMUL.FTZ R28, R31, 2.3283064365386962891e-10 ;  /* 0x2f8000001f1c2820 */ /* 0x000fce0000410000 */
.L_x_92:
[----:B------:R-:W-:Y:S02]  /*4190*/  HFMA2 R31, -RZ, RZ, 0, 0 ;  /* 0x00000000ff1f7431 */ /* 0x000fe400000001ff */
[----:B------:R-:W-:Y:S01]  /*41a0*/  IMAD.MOV.U32 R30, RZ, RZ, R34 ;  /* 0x000000ffff1e7224 */ /* 0x000fe200078e0022 */
[----:B------:R-:W-:-:S03]  /*41b0*/  MOV R20, R28 ;  /* 0x0000001c00147202 */ /* 0x000fc60000000f00 */
[----:B------:R-:W-:Y:S05]  /*41c0*/  RET.REL.NODEC R30 `(_Z5sobelPhS_jjj) ;  /* 0xffffffbc1e8c7950 */ /* 0x000fea0003c3ffff */
.L_x_93:
[----:B------:R-:W-:-:S00]  /*41d0*/  BRA `(.L_x_93) ;  /* 0xfffffffc00fc7947 */ /* 0x000fc0000383ffff */
[----:B------:R-:W-:-:S00]  /*41e0*/  NOP ;  /* 0x0000000000007918 */ /* 0x000fc00000000000 */
        /* <DEDUP_REMOVED lines=9> */
.L_x_94:


//--------------------- .nv.shared._Z5sobelPhS_jjj --------------------------
	.section	.nv.shared._Z5sobelPhS_jjj,"aw",@nobits
	.sectionflags	@""
.nv.shared._Z5sobelPhS_jjj:
	.zero		41024


//--------------------- .nv.shared.reserved.0     --------------------------
	.section	.nv.shared.reserved.0,"aw",@nobits
	.weak		__nv_reservedSMEM_offset_0_alias
	.size		__nv_reservedSMEM_offset_0_alias, 0, 64
	.other		__nv_reservedSMEM_offset_0_alias,@"STO_CUDA_RESERVED_SHARED STV_DEFAULT"
__nv_reservedSMEM_offset_0_alias:
	.zero		0
	.zero		64


//--------------------- .nv.constant0._Z5sobelPhS_jjj --------------------------
	.section	.nv.constant0._Z5sobelPhS_jjj,"a",@progbits
	.sectionflags	@""
	.align	4
.nv.constant0._Z5sobelPhS_jjj:
	.zero		924


//--------------------- SYMBOLS --------------------------

	.type		.nv.reservedSmem.offset0,@object
	.size		.nv.reservedSmem.offset0,0x4
	.type		.nv.reservedSmem.cap,@object
	.size		.nv.reservedSmem.cap,0x4
